//
// Generated by NVIDIA NVVM Compiler
//
// Compiler Build ID: CL-36424714
// Cuda compilation tools, release 13.0, V13.0.88
// Based on NVVM 20.0.0
//

.version 9.0
.target sm_100
.address_size 64

	// .globl	_Z7fwd_kerPfS_S_ffiii

.visible .entry _Z7fwd_kerPfS_S_ffiii(
	.param .u64 .ptr .align 1 _Z7fwd_kerPfS_S_ffiii_param_0,
	.param .u64 .ptr .align 1 _Z7fwd_kerPfS_S_ffiii_param_1,
	.param .u64 .ptr .align 1 _Z7fwd_kerPfS_S_ffiii_param_2,
	.param .f32 _Z7fwd_kerPfS_S_ffiii_param_3,
	.param .f32 _Z7fwd_kerPfS_S_ffiii_param_4,
	.param .u32 _Z7fwd_kerPfS_S_ffiii_param_5,
	.param .u32 _Z7fwd_kerPfS_S_ffiii_param_6,
	.param .u32 _Z7fwd_kerPfS_S_ffiii_param_7
)
{
	.reg .pred 	%p<20>;
	.reg .b32 	%r<60>;
	.reg .b32 	%f<111>;
	.reg .b64 	%rd<23>;
	.reg .b64 	%fd<13>;

	ld.param.u64 	%rd2, [_Z7fwd_kerPfS_S_ffiii_param_0];
	ld.param.u64 	%rd4, [_Z7fwd_kerPfS_S_ffiii_param_1];
	ld.param.u64 	%rd3, [_Z7fwd_kerPfS_S_ffiii_param_2];
	ld.param.f32 	%f20, [_Z7fwd_kerPfS_S_ffiii_param_3];
	ld.param.f32 	%f21, [_Z7fwd_kerPfS_S_ffiii_param_4];
	ld.param.u32 	%r21, [_Z7fwd_kerPfS_S_ffiii_param_5];
	ld.param.u32 	%r23, [_Z7fwd_kerPfS_S_ffiii_param_6];
	ld.param.u32 	%r24, [_Z7fwd_kerPfS_S_ffiii_param_7];
	cvta.to.global.u64 	%rd1, %rd4;
	mov.u32 	%r25, %ntid.x;
	mov.u32 	%r26, %ctaid.x;
	mov.u32 	%r27, %tid.x;
	mad.lo.s32 	%r1, %r25, %r26, %r27;
	mov.u32 	%r28, %ntid.y;
	mov.u32 	%r29, %ctaid.y;
	mov.u32 	%r30, %tid.y;
	mad.lo.s32 	%r31, %r28, %r29, %r30;
	mov.u32 	%r32, %ntid.z;
	mov.u32 	%r33, %ctaid.z;
	mov.u32 	%r34, %tid.z;
	mad.lo.s32 	%r3, %r32, %r33, %r34;
	setp.ge.s32 	%p1, %r1, %r21;
	setp.ge.s32 	%p2, %r31, %r23;
	or.pred  	%p3, %p1, %p2;
	setp.ge.s32 	%p4, %r3, %r24;
	or.pred  	%p5, %p3, %p4;
	@%p5 bra 	$L__BB0_13;
	cvta.to.global.u64 	%rd5, %rd3;
	mul.wide.u32 	%rd6, %r31, 4;
	add.s64 	%rd7, %rd5, %rd6;
	ld.global.f32 	%f23, [%rd7];
	cos.approx.f32 	%f1, %f23;
	sin.approx.f32 	%f2, %f23;
	setp.lt.s32 	%p6, %r21, 1;
	mov.f32 	%f106, 0f00000000;
	@%p6 bra 	$L__BB0_12;
	shr.u32 	%r4, %r21, 1;
	sub.s32 	%r36, %r1, %r4;
	cvt.rn.f32.s32 	%f26, %r36;
	mul.f32 	%f3, %f1, %f26;
	mul.f32 	%f4, %f2, %f26;
	add.s32 	%r5, %r21, -1;
	mul.lo.s32 	%r37, %r21, %r3;
	mul.lo.s32 	%r6, %r37, %r21;
	setp.eq.s32 	%p7, %r21, 1;
	mov.f32 	%f106, 0f00000000;
	mov.b32 	%r59, 0;
	@%p7 bra 	$L__BB0_9;
	and.b32  	%r59, %r21, 2147483646;
	shl.b32 	%r38, %r4, 1;
	and.b32  	%r39, %r38, 2147483646;
	neg.s32 	%r58, %r39;
	sub.s32 	%r57, 1, %r4;
	mov.f32 	%f106, 0f00000000;
	mul.wide.u32 	%rd10, %r21, 4;
$L__BB0_4:
	add.s32 	%r40, %r57, -1;
	cvt.rn.f32.s32 	%f28, %r40;
	fma.rn.f32 	%f29, %f2, %f28, %f3;
	add.f32 	%f6, %f20, %f29;
	mul.f32 	%f30, %f1, %f28;
	sub.f32 	%f31, %f30, %f4;
	add.f32 	%f7, %f20, %f31;
	cvt.f64.f32 	%fd1, %f6;
	add.f64 	%fd2, %fd1, 0dBEE4F8B588E368F1;
	cvt.rzi.s32.f64 	%r12, %fd2;
	cvt.f64.f32 	%fd3, %f7;
	add.f64 	%fd4, %fd3, 0dBEE4F8B588E368F1;
	cvt.rzi.s32.f64 	%r13, %fd4;
	or.b32  	%r41, %r13, %r12;
	setp.lt.s32 	%p8, %r41, 0;
	max.s32 	%r42, %r12, %r13;
	setp.ge.s32 	%p9, %r42, %r5;
	or.pred  	%p10, %p9, %p8;
	@%p10 bra 	$L__BB0_6;
	cvt.rn.f32.s32 	%f32, %r12;
	sub.f32 	%f33, %f6, %f32;
	cvt.rn.f32.s32 	%f34, %r13;
	sub.f32 	%f35, %f7, %f34;
	add.s32 	%r43, %r12, %r6;
	mad.lo.s32 	%r44, %r13, %r21, %r43;
	mul.wide.s32 	%rd8, %r44, 4;
	add.s64 	%rd9, %rd1, %rd8;
	ld.global.f32 	%f36, [%rd9];
	mov.f32 	%f37, 0f3F800000;
	sub.f32 	%f38, %f37, %f33;
	mul.f32 	%f39, %f38, %f36;
	sub.f32 	%f40, %f37, %f35;
	ld.global.f32 	%f41, [%rd9+4];
	add.f32 	%f42, %f33, 0f00000000;
	mul.f32 	%f43, %f42, %f41;
	mul.f32 	%f44, %f40, %f43;
	fma.rn.f32 	%f45, %f40, %f39, %f44;
	add.s64 	%rd11, %rd9, %rd10;
	ld.global.f32 	%f46, [%rd11];
	mul.f32 	%f47, %f38, %f46;
	add.f32 	%f48, %f35, 0f00000000;
	fma.rn.f32 	%f49, %f48, %f47, %f45;
	ld.global.f32 	%f50, [%rd11+4];
	mul.f32 	%f51, %f42, %f50;
	fma.rn.f32 	%f52, %f48, %f51, %f49;
	add.f32 	%f106, %f106, %f52;
$L__BB0_6:
	cvt.rn.f32.s32 	%f53, %r57;
	fma.rn.f32 	%f54, %f2, %f53, %f3;
	add.f32 	%f10, %f20, %f54;
	mul.f32 	%f55, %f1, %f53;
	sub.f32 	%f56, %f55, %f4;
	add.f32 	%f11, %f20, %f56;
	cvt.f64.f32 	%fd5, %f10;
	add.f64 	%fd6, %fd5, 0dBEE4F8B588E368F1;
	cvt.rzi.s32.f64 	%r14, %fd6;
	cvt.f64.f32 	%fd7, %f11;
	add.f64 	%fd8, %fd7, 0dBEE4F8B588E368F1;
	cvt.rzi.s32.f64 	%r15, %fd8;
	or.b32  	%r45, %r15, %r14;
	setp.lt.s32 	%p11, %r45, 0;
	max.s32 	%r46, %r14, %r15;
	setp.ge.s32 	%p12, %r46, %r5;
	or.pred  	%p13, %p12, %p11;
	@%p13 bra 	$L__BB0_8;
	cvt.rn.f32.s32 	%f57, %r14;
	sub.f32 	%f58, %f10, %f57;
	cvt.rn.f32.s32 	%f59, %r15;
	sub.f32 	%f60, %f11, %f59;
	add.s32 	%r47, %r14, %r6;
	mad.lo.s32 	%r48, %r15, %r21, %r47;
	mul.wide.s32 	%rd12, %r48, 4;
	add.s64 	%rd13, %rd1, %rd12;
	ld.global.f32 	%f61, [%rd13];
	mov.f32 	%f62, 0f3F800000;
	sub.f32 	%f63, %f62, %f58;
	mul.f32 	%f64, %f63, %f61;
	sub.f32 	%f65, %f62, %f60;
	ld.global.f32 	%f66, [%rd13+4];
	add.f32 	%f67, %f58, 0f00000000;
	mul.f32 	%f68, %f67, %f66;
	mul.f32 	%f69, %f65, %f68;
	fma.rn.f32 	%f70, %f65, %f64, %f69;
	add.s64 	%rd15, %rd13, %rd10;
	ld.global.f32 	%f71, [%rd15];
	mul.f32 	%f72, %f63, %f71;
	add.f32 	%f73, %f60, 0f00000000;
	fma.rn.f32 	%f74, %f73, %f72, %f70;
	ld.global.f32 	%f75, [%rd15+4];
	mul.f32 	%f76, %f67, %f75;
	fma.rn.f32 	%f77, %f73, %f76, %f74;
	add.f32 	%f106, %f106, %f77;
$L__BB0_8:
	add.s32 	%r58, %r58, 2;
	add.s32 	%r57, %r57, 2;
	setp.ne.s32 	%p14, %r58, 0;
	@%p14 bra 	$L__BB0_4;
$L__BB0_9:
	and.b32  	%r49, %r21, 1;
	setp.eq.b32 	%p15, %r49, 1;
	not.pred 	%p16, %p15;
	@%p16 bra 	$L__BB0_12;
	sub.s32 	%r50, %r59, %r4;
	cvt.rn.f32.s32 	%f78, %r50;
	fma.rn.f32 	%f79, %f2, %f78, %f3;
	add.f32 	%f16, %f20, %f79;
	mul.f32 	%f80, %f1, %f78;
	sub.f32 	%f81, %f80, %f4;
	add.f32 	%f17, %f20, %f81;
	cvt.f64.f32 	%fd9, %f16;
	add.f64 	%fd10, %fd9, 0dBEE4F8B588E368F1;
	cvt.rzi.s32.f64 	%r19, %fd10;
	cvt.f64.f32 	%fd11, %f17;
	add.f64 	%fd12, %fd11, 0dBEE4F8B588E368F1;
	cvt.rzi.s32.f64 	%r20, %fd12;
	or.b32  	%r51, %r20, %r19;
	setp.lt.s32 	%p17, %r51, 0;
	max.s32 	%r52, %r19, %r20;
	setp.ge.s32 	%p18, %r52, %r5;
	or.pred  	%p19, %p18, %p17;
	@%p19 bra 	$L__BB0_12;
	cvt.rn.f32.s32 	%f82, %r19;
	sub.f32 	%f83, %f16, %f82;
	cvt.rn.f32.s32 	%f84, %r20;
	sub.f32 	%f85, %f17, %f84;
	add.s32 	%r53, %r19, %r6;
	mad.lo.s32 	%r54, %r20, %r21, %r53;
	mul.wide.s32 	%rd16, %r54, 4;
	add.s64 	%rd17, %rd1, %rd16;
	ld.global.f32 	%f86, [%rd17];
	mov.f32 	%f87, 0f3F800000;
	sub.f32 	%f88, %f87, %f83;
	mul.f32 	%f89, %f88, %f86;
	sub.f32 	%f90, %f87, %f85;
	ld.global.f32 	%f91, [%rd17+4];
	add.f32 	%f92, %f83, 0f00000000;
	mul.f32 	%f93, %f92, %f91;
	mul.f32 	%f94, %f90, %f93;
	fma.rn.f32 	%f95, %f90, %f89, %f94;
	mul.wide.u32 	%rd18, %r21, 4;
	add.s64 	%rd19, %rd17, %rd18;
	ld.global.f32 	%f96, [%rd19];
	mul.f32 	%f97, %f88, %f96;
	add.f32 	%f98, %f85, 0f00000000;
	fma.rn.f32 	%f99, %f98, %f97, %f95;
	ld.global.f32 	%f100, [%rd19+4];
	mul.f32 	%f101, %f92, %f100;
	fma.rn.f32 	%f102, %f98, %f101, %f99;
	add.f32 	%f106, %f106, %f102;
$L__BB0_12:
	mad.lo.s32 	%r55, %r23, %r3, %r31;
	mad.lo.s32 	%r56, %r55, %r21, %r1;
	cvta.to.global.u64 	%rd20, %rd2;
	mul.wide.s32 	%rd21, %r56, 4;
	add.s64 	%rd22, %rd20, %rd21;
	ld.global.f32 	%f103, [%rd22];
	fma.rn.f32 	%f104, %f21, %f106, %f103;
	st.global.f32 	[%rd22], %f104;
$L__BB0_13:
	ret;

}
	// .globl	_Z7adj_kerPfS_S_ffiii
.visible .entry _Z7adj_kerPfS_S_ffiii(
	.param .u64 .ptr .align 1 _Z7adj_kerPfS_S_ffiii_param_0,
	.param .u64 .ptr .align 1 _Z7adj_kerPfS_S_ffiii_param_1,
	.param .u64 .ptr .align 1 _Z7adj_kerPfS_S_ffiii_param_2,
	.param .f32 _Z7adj_kerPfS_S_ffiii_param_3,
	.param .f32 _Z7adj_kerPfS_S_ffiii_param_4,
	.param .u32 _Z7adj_kerPfS_S_ffiii_param_5,
	.param .u32 _Z7adj_kerPfS_S_ffiii_param_6,
	.param .u32 _Z7adj_kerPfS_S_ffiii_param_7
)
{
	.reg .pred 	%p<32>;
	.reg .b32 	%r<75>;
	.reg .b32 	%f<148>;
	.reg .b64 	%rd<32>;
	.reg .b64 	%fd<15>;

	ld.param.u64 	%rd8, [_Z7adj_kerPfS_S_ffiii_param_1];
	ld.param.u64 	%rd9, [_Z7adj_kerPfS_S_ffiii_param_2];
	ld.param.f32 	%f29, [_Z7adj_kerPfS_S_ffiii_param_3];
	ld.param.f32 	%f30, [_Z7adj_kerPfS_S_ffiii_param_4];
	ld.param.u32 	%r29, [_Z7adj_kerPfS_S_ffiii_param_5];
	ld.param.u32 	%r28, [_Z7adj_kerPfS_S_ffiii_param_6];
	ld.param.u32 	%r30, [_Z7adj_kerPfS_S_ffiii_param_7];
	cvta.to.global.u64 	%rd1, %rd8;
	cvta.to.global.u64 	%rd2, %rd9;
	mov.u32 	%r31, %ntid.x;
	mov.u32 	%r32, %ctaid.x;
	mov.u32 	%r33, %tid.x;
	mad.lo.s32 	%r1, %r31, %r32, %r33;
	mov.u32 	%r34, %ntid.y;
	mov.u32 	%r35, %ctaid.y;
	mov.u32 	%r36, %tid.y;
	mad.lo.s32 	%r37, %r34, %r35, %r36;
	mov.u32 	%r38, %ntid.z;
	mov.u32 	%r39, %ctaid.z;
	mov.u32 	%r40, %tid.z;
	mad.lo.s32 	%r3, %r38, %r39, %r40;
	max.s32 	%r41, %r1, %r37;
	setp.ge.s32 	%p1, %r41, %r29;
	setp.ge.s32 	%p2, %r3, %r30;
	or.pred  	%p3, %p1, %p2;
	@%p3 bra 	$L__BB1_24;
	setp.lt.s32 	%p4, %r28, 1;
	mov.f32 	%f137, 0f00000000;
	@%p4 bra 	$L__BB1_23;
	shr.u32 	%r43, %r29, 1;
	sub.s32 	%r44, %r1, %r43;
	cvt.rn.f32.s32 	%f1, %r44;
	sub.s32 	%r45, %r37, %r43;
	cvt.rn.f32.s32 	%f2, %r45;
	add.s32 	%r4, %r29, -1;
	mul.lo.s32 	%r46, %r29, %r3;
	mul.lo.s32 	%r5, %r46, %r28;
	and.b32  	%r6, %r28, 3;
	setp.lt.u32 	%p5, %r28, 4;
	mov.f32 	%f137, 0f00000000;
	mov.b32 	%r74, 0;
	@%p5 bra 	$L__BB1_13;
	and.b32  	%r74, %r28, 2147483644;
	neg.s32 	%r72, %r74;
	mul.lo.s32 	%r48, %r28, %r3;
	add.s32 	%r49, %r48, 3;
	mul.lo.s32 	%r9, %r29, %r49;
	shl.b32 	%r10, %r29, 2;
	add.s32 	%r50, %r48, 2;
	mul.lo.s32 	%r11, %r29, %r50;
	mad.lo.s32 	%r12, %r29, %r48, %r29;
	add.s64 	%rd31, %rd2, 8;
	mov.f32 	%f137, 0f00000000;
	mov.b32 	%r71, 0;
$L__BB1_4:
	.pragma "nounroll";
	ld.global.f32 	%f35, [%rd31+-8];
	cos.approx.f32 	%f36, %f35;
	sin.approx.f32 	%f37, %f35;
	mul.f32 	%f38, %f37, %f2;
	fma.rn.f32 	%f39, %f36, %f1, %f38;
	add.f32 	%f4, %f29, %f39;
	cvt.f64.f32 	%fd1, %f4;
	add.f64 	%fd2, %fd1, 0dBEE4F8B588E368F1;
	cvt.rzi.s32.f64 	%r15, %fd2;
	setp.lt.s32 	%p6, %r15, 0;
	setp.ge.s32 	%p7, %r15, %r4;
	or.pred  	%p8, %p6, %p7;
	@%p8 bra 	$L__BB1_6;
	cvt.rn.f32.u32 	%f40, %r15;
	sub.f32 	%f41, %f4, %f40;
	add.s32 	%r51, %r5, %r15;
	add.s32 	%r52, %r51, %r71;
	mul.wide.s32 	%rd10, %r52, 4;
	add.s64 	%rd11, %rd1, %rd10;
	ld.global.f32 	%f42, [%rd11];
	mov.f32 	%f43, 0f3F800000;
	sub.f32 	%f44, %f43, %f41;
	ld.global.f32 	%f45, [%rd11+4];
	add.f32 	%f46, %f41, 0f00000000;
	mul.f32 	%f47, %f46, %f45;
	fma.rn.f32 	%f48, %f44, %f42, %f47;
	add.f32 	%f137, %f137, %f48;
$L__BB1_6:
	ld.global.f32 	%f49, [%rd31+-4];
	cos.approx.f32 	%f50, %f49;
	sin.approx.f32 	%f51, %f49;
	mul.f32 	%f52, %f51, %f2;
	fma.rn.f32 	%f53, %f50, %f1, %f52;
	add.f32 	%f7, %f29, %f53;
	cvt.f64.f32 	%fd3, %f7;
	add.f64 	%fd4, %fd3, 0dBEE4F8B588E368F1;
	cvt.rzi.s32.f64 	%r16, %fd4;
	setp.lt.s32 	%p9, %r16, 0;
	setp.ge.s32 	%p10, %r16, %r4;
	or.pred  	%p11, %p9, %p10;
	@%p11 bra 	$L__BB1_8;
	cvt.rn.f32.u32 	%f54, %r16;
	sub.f32 	%f55, %f7, %f54;
	add.s32 	%r53, %r12, %r16;
	add.s32 	%r54, %r53, %r71;
	mul.wide.s32 	%rd12, %r54, 4;
	add.s64 	%rd13, %rd1, %rd12;
	ld.global.f32 	%f56, [%rd13];
	mov.f32 	%f57, 0f3F800000;
	sub.f32 	%f58, %f57, %f55;
	ld.global.f32 	%f59, [%rd13+4];
	add.f32 	%f60, %f55, 0f00000000;
	mul.f32 	%f61, %f60, %f59;
	fma.rn.f32 	%f62, %f58, %f56, %f61;
	add.f32 	%f137, %f137, %f62;
$L__BB1_8:
	ld.global.f32 	%f63, [%rd31];
	cos.approx.f32 	%f64, %f63;
	sin.approx.f32 	%f65, %f63;
	mul.f32 	%f66, %f65, %f2;
	fma.rn.f32 	%f67, %f64, %f1, %f66;
	add.f32 	%f10, %f29, %f67;
	cvt.f64.f32 	%fd5, %f10;
	add.f64 	%fd6, %fd5, 0dBEE4F8B588E368F1;
	cvt.rzi.s32.f64 	%r17, %fd6;
	setp.lt.s32 	%p12, %r17, 0;
	setp.ge.s32 	%p13, %r17, %r4;
	or.pred  	%p14, %p12, %p13;
	@%p14 bra 	$L__BB1_10;
	cvt.rn.f32.u32 	%f68, %r17;
	sub.f32 	%f69, %f10, %f68;
	add.s32 	%r55, %r11, %r17;
	add.s32 	%r56, %r55, %r71;
	mul.wide.s32 	%rd14, %r56, 4;
	add.s64 	%rd15, %rd1, %rd14;
	ld.global.f32 	%f70, [%rd15];
	mov.f32 	%f71, 0f3F800000;
	sub.f32 	%f72, %f71, %f69;
	ld.global.f32 	%f73, [%rd15+4];
	add.f32 	%f74, %f69, 0f00000000;
	mul.f32 	%f75, %f74, %f73;
	fma.rn.f32 	%f76, %f72, %f70, %f75;
	add.f32 	%f137, %f137, %f76;
$L__BB1_10:
	ld.global.f32 	%f77, [%rd31+4];
	cos.approx.f32 	%f78, %f77;
	sin.approx.f32 	%f79, %f77;
	mul.f32 	%f80, %f79, %f2;
	fma.rn.f32 	%f81, %f78, %f1, %f80;
	add.f32 	%f13, %f29, %f81;
	cvt.f64.f32 	%fd7, %f13;
	add.f64 	%fd8, %fd7, 0dBEE4F8B588E368F1;
	cvt.rzi.s32.f64 	%r18, %fd8;
	setp.lt.s32 	%p15, %r18, 0;
	setp.ge.s32 	%p16, %r18, %r4;
	or.pred  	%p17, %p15, %p16;
	@%p17 bra 	$L__BB1_12;
	cvt.rn.f32.u32 	%f82, %r18;
	sub.f32 	%f83, %f13, %f82;
	add.s32 	%r57, %r9, %r18;
	add.s32 	%r58, %r57, %r71;
	mul.wide.s32 	%rd16, %r58, 4;
	add.s64 	%rd17, %rd1, %rd16;
	ld.global.f32 	%f84, [%rd17];
	mov.f32 	%f85, 0f3F800000;
	sub.f32 	%f86, %f85, %f83;
	ld.global.f32 	%f87, [%rd17+4];
	add.f32 	%f88, %f83, 0f00000000;
	mul.f32 	%f89, %f88, %f87;
	fma.rn.f32 	%f90, %f86, %f84, %f89;
	add.f32 	%f137, %f137, %f90;
$L__BB1_12:
	add.s32 	%r72, %r72, 4;
	add.s32 	%r71, %r71, %r10;
	add.s64 	%rd31, %rd31, 16;
	setp.ne.s32 	%p18, %r72, 0;
	@%p18 bra 	$L__BB1_4;
$L__BB1_13:
	setp.eq.s32 	%p19, %r6, 0;
	@%p19 bra 	$L__BB1_23;
	setp.eq.s32 	%p20, %r6, 1;
	@%p20 bra 	$L__BB1_20;
	mul.wide.u32 	%rd18, %r74, 4;
	add.s64 	%rd6, %rd2, %rd18;
	ld.global.f32 	%f92, [%rd6];
	cos.approx.f32 	%f93, %f92;
	sin.approx.f32 	%f94, %f92;
	mul.f32 	%f95, %f94, %f2;
	fma.rn.f32 	%f96, %f93, %f1, %f95;
	add.f32 	%f18, %f29, %f96;
	cvt.f64.f32 	%fd9, %f18;
	add.f64 	%fd10, %fd9, 0dBEE4F8B588E368F1;
	cvt.rzi.s32.f64 	%r22, %fd10;
	setp.lt.s32 	%p21, %r22, 0;
	setp.ge.s32 	%p22, %r22, %r4;
	or.pred  	%p23, %p21, %p22;
	@%p23 bra 	$L__BB1_17;
	cvt.rn.f32.u32 	%f97, %r22;
	sub.f32 	%f98, %f18, %f97;
	mad.lo.s32 	%r59, %r74, %r29, %r5;
	add.s32 	%r60, %r59, %r22;
	mul.wide.s32 	%rd19, %r60, 4;
	add.s64 	%rd20, %rd1, %rd19;
	ld.global.f32 	%f99, [%rd20];
	mov.f32 	%f100, 0f3F800000;
	sub.f32 	%f101, %f100, %f98;
	ld.global.f32 	%f102, [%rd20+4];
	add.f32 	%f103, %f98, 0f00000000;
	mul.f32 	%f104, %f103, %f102;
	fma.rn.f32 	%f105, %f101, %f99, %f104;
	add.f32 	%f137, %f137, %f105;
$L__BB1_17:
	ld.global.f32 	%f106, [%rd6+4];
	cos.approx.f32 	%f107, %f106;
	sin.approx.f32 	%f108, %f106;
	mul.f32 	%f109, %f108, %f2;
	fma.rn.f32 	%f110, %f107, %f1, %f109;
	add.f32 	%f21, %f29, %f110;
	cvt.f64.f32 	%fd11, %f21;
	add.f64 	%fd12, %fd11, 0dBEE4F8B588E368F1;
	cvt.rzi.s32.f64 	%r23, %fd12;
	setp.lt.s32 	%p24, %r23, 0;
	setp.ge.s32 	%p25, %r23, %r4;
	or.pred  	%p26, %p24, %p25;
	@%p26 bra 	$L__BB1_19;
	cvt.rn.f32.u32 	%f111, %r23;
	sub.f32 	%f112, %f21, %f111;
	mad.lo.s32 	%r61, %r29, %r74, %r29;
	add.s32 	%r62, %r61, %r5;
	add.s32 	%r63, %r62, %r23;
	mul.wide.s32 	%rd21, %r63, 4;
	add.s64 	%rd22, %rd1, %rd21;
	ld.global.f32 	%f113, [%rd22];
	mov.f32 	%f114, 0f3F800000;
	sub.f32 	%f115, %f114, %f112;
	ld.global.f32 	%f116, [%rd22+4];
	add.f32 	%f117, %f112, 0f00000000;
	mul.f32 	%f118, %f117, %f116;
	fma.rn.f32 	%f119, %f115, %f113, %f118;
	add.f32 	%f137, %f137, %f119;
$L__BB1_19:
	add.s32 	%r74, %r74, 2;
$L__BB1_20:
	and.b32  	%r64, %r28, 1;
	setp.eq.b32 	%p27, %r64, 1;
	not.pred 	%p28, %p27;
	@%p28 bra 	$L__BB1_23;
	mul.wide.u32 	%rd23, %r74, 4;
	add.s64 	%rd24, %rd2, %rd23;
	ld.global.f32 	%f120, [%rd24];
	cos.approx.f32 	%f121, %f120;
	sin.approx.f32 	%f122, %f120;
	mul.f32 	%f123, %f122, %f2;
	fma.rn.f32 	%f124, %f121, %f1, %f123;
	add.f32 	%f26, %f29, %f124;
	cvt.f64.f32 	%fd13, %f26;
	add.f64 	%fd14, %fd13, 0dBEE4F8B588E368F1;
	cvt.rzi.s32.f64 	%r26, %fd14;
	setp.lt.s32 	%p29, %r26, 0;
	setp.ge.s32 	%p30, %r26, %r4;
	or.pred  	%p31, %p29, %p30;
	@%p31 bra 	$L__BB1_23;
	cvt.rn.f32.u32 	%f125, %r26;
	sub.f32 	%f126, %f26, %f125;
	mad.lo.s32 	%r65, %r74, %r29, %r5;
	add.s32 	%r66, %r65, %r26;
	mul.wide.s32 	%rd25, %r66, 4;
	add.s64 	%rd26, %rd1, %rd25;
	ld.global.f32 	%f127, [%rd26];
	mov.f32 	%f128, 0f3F800000;
	sub.f32 	%f129, %f128, %f126;
	ld.global.f32 	%f130, [%rd26+4];
	add.f32 	%f131, %f126, 0f00000000;
	mul.f32 	%f132, %f131, %f130;
	fma.rn.f32 	%f133, %f129, %f127, %f132;
	add.f32 	%f137, %f137, %f133;
$L__BB1_23:
	ld.param.u64 	%rd30, [_Z7adj_kerPfS_S_ffiii_param_0];
	not.b32 	%r67, %r37;
	add.s32 	%r68, %r29, %r67;
	mad.lo.s32 	%r69, %r29, %r3, %r68;
	mad.lo.s32 	%r70, %r69, %r29, %r1;
	cvta.to.global.u64 	%rd27, %rd30;
	mul.wide.s32 	%rd28, %r70, 4;
	add.s64 	%rd29, %rd27, %rd28;
	ld.global.f32 	%f134, [%rd29];
	fma.rn.f32 	%f135, %f30, %f137, %f134;
	st.global.f32 	[%rd29], %f135;
$L__BB1_24:
	ret;

}


// ===== COMPILED SASS (sm_100) =====

	.target	sm_100

	.elftype	@"ET_EXEC"


//--------------------- .note.nv.tkinfo           --------------------------
	.section	.note.nv.tkinfo,"",@"SHT_NOTE"
	.sectionflags	@"SHF_NOTE_NV_TKINFO"
	.tkinfo
        /*0018*/ 	.word	0x00000002
        /*0030*/ 	.string	""
        /*0030*/ 	.string	"ptxas"
        /*0030*/ 	.string	"Cuda compilation tools, release 13.0, V13.0.88"
        /*0030*/ 	.string	"Build cuda_13.0.r13.0/compiler.36424714_0"
        /*0030*/ 	.string	"-arch sm_100 -m 64 "



//--------------------- .note.nv.cuinfo           --------------------------
	.section	.note.nv.cuinfo,"",@"SHT_NOTE"
	.sectionflags	@"SHF_NOTE_NV_CUINFO"
        /*0018*/ 	.short	0x0002
        /*001a*/ 	.short	0x0064
        /*001c*/ 	.short	0x0082
	.zero		2


//--------------------- .nv.info                  --------------------------
	.section	.nv.info,"",@"SHT_CUDA_INFO"
	.align	4


	//----- nvinfo : EIATTR_REGCOUNT
	.align		4
        /*0000*/ 	.byte	0x04, 0x2f
        /*0002*/ 	.short	(.L_1 - .L_0)
	.align		4
.L_0:
        /*0004*/ 	.word	index@(_Z7fwd_kerPfS_S_ffiii)
        /*0008*/ 	.word	0x0000001f


	//----- nvinfo : EIATTR_FRAME_SIZE
	.align		4
.L_1:
        /*000c*/ 	.byte	0x04, 0x11
        /*000e*/ 	.short	(.L_3 - .L_2)
	.align		4
.L_2:
        /*0010*/ 	.word	index@(_Z7fwd_kerPfS_S_ffiii)
        /*0014*/ 	.word	0x00000000


	//----- nvinfo : EIATTR_REGCOUNT
	.align		4
.L_3:
        /*0018*/ 	.byte	0x04, 0x2f
        /*001a*/ 	.short	(.L_5 - .L_4)
	.align		4
.L_4:
        /*001c*/ 	.word	index@(_Z7adj_kerPfS_S_ffiii)
        /*0020*/ 	.word	0x00000020


	//----- nvinfo : EIATTR_FRAME_SIZE
	.align		4
.L_5:
        /*0024*/ 	.byte	0x04, 0x11
        /*0026*/ 	.short	(.L_7 - .L_6)
	.align		4
.L_6:
        /*0028*/ 	.word	index@(_Z7adj_kerPfS_S_ffiii)
        /*002c*/ 	.word	0x00000000


	//----- nvinfo : EIATTR_MIN_STACK_SIZE
	.align		4
.L_7:
        /*0030*/ 	.byte	0x04, 0x12
        /*0032*/ 	.short	(.L_9 - .L_8)
	.align		4
.L_8:
        /*0034*/ 	.word	index@(_Z7adj_kerPfS_S_ffiii)
        /*0038*/ 	.word	0x00000000


	//----- nvinfo : EIATTR_MIN_STACK_SIZE
	.align		4
.L_9:
        /*003c*/ 	.byte	0x04, 0x12
        /*003e*/ 	.short	(.L_11 - .L_10)
	.align		4
.L_10:
        /*0040*/ 	.word	index@(_Z7fwd_kerPfS_S_ffiii)
        /*0044*/ 	.word	0x00000000
.L_11:


//--------------------- .nv.compat                --------------------------
	.section	.nv.compat,"",@"SHT_CUDA_COMPAT_INFO"
	.align	4
        /*0000*/ 	.byte	0x02, 0x09, 0x00, 0x00, 0x02, 0x02, 0x01, 0x00, 0x02, 0x05, 0x05, 0x00, 0x03, 0x07, 0x01, 0x01
        /*0010*/ 	.byte	0x02, 0x03, 0x00, 0x00, 0x02, 0x06, 0x01, 0x00, 0x04, 0x0b, 0x08, 0x00, 0x01, 0x00, 0x00, 0x00
        /*0020*/ 	.byte	0x00, 0x00, 0x00, 0x00


//--------------------- .nv.info._Z7adj_kerPfS_S_ffiii --------------------------
	.section	.nv.info._Z7adj_kerPfS_S_ffiii,"",@"SHT_CUDA_INFO"
	.sectionflags	@""
	.align	4


	//----- nvinfo : EIATTR_CUDA_API_VERSION
	.align		4
        /*0000*/ 	.byte	0x04, 0x37
        /*0002*/ 	.short	(.L_13 - .L_12)
.L_12:
        /*0004*/ 	.word	0x00000082


	//----- nvinfo : EIATTR_KPARAM_INFO
	.align		4
.L_13:
        /*0008*/ 	.byte	0x04, 0x17
        /*000a*/ 	.short	(.L_15 - .L_14)
.L_14:
        /*000c*/ 	.word	0x00000000
        /*0010*/ 	.short	0x0007
        /*0012*/ 	.short	0x0028
        /*0014*/ 	.byte	0x00, 0xf0, 0x11, 0x00


	//----- nvinfo : EIATTR_KPARAM_INFO
	.align		4
.L_15:
        /*0018*/ 	.byte	0x04, 0x17
        /*001a*/ 	.short	(.L_17 - .L_16)
.L_16:
        /*001c*/ 	.word	0x00000000
        /*0020*/ 	.short	0x0006
        /*0022*/ 	.short	0x0024
        /*0024*/ 	.byte	0x00, 0xf0, 0x11, 0x00


	//----- nvinfo : EIATTR_KPARAM_INFO
	.align		4
.L_17:
        /*0028*/ 	.byte	0x04, 0x17
        /*002a*/ 	.short	(.L_19 - .L_18)
.L_18:
        /*002c*/ 	.word	0x00000000
        /*0030*/ 	.short	0x0005
        /*0032*/ 	.short	0x0020
        /*0034*/ 	.byte	0x00, 0xf0, 0x11, 0x00


	//----- nvinfo : EIATTR_KPARAM_INFO
	.align		4
.L_19:
        /*0038*/ 	.byte	0x04, 0x17
        /*003a*/ 	.short	(.L_21 - .L_20)
.L_20:
        /*003c*/ 	.word	0x00000000
        /*0040*/ 	.short	0x0004
        /*0042*/ 	.short	0x001c
        /*0044*/ 	.byte	0x00, 0xf0, 0x11, 0x00


	//----- nvinfo : EIATTR_KPARAM_INFO
	.align		4
.L_21:
        /*0048*/ 	.byte	0x04, 0x17
        /*004a*/ 	.short	(.L_23 - .L_22)
.L_22:
        /*004c*/ 	.word	0x00000000
        /*0050*/ 	.short	0x0003
        /*0052*/ 	.short	0x0018
        /*0054*/ 	.byte	0x00, 0xf0, 0x11, 0x00


	//----- nvinfo : EIATTR_KPARAM_INFO
	.align		4
.L_23:
        /*0058*/ 	.byte	0x04, 0x17
        /*005a*/ 	.short	(.L_25 - .L_24)
.L_24:
        /*005c*/ 	.word	0x00000000
        /*0060*/ 	.short	0x0002
        /*0062*/ 	.short	0x0010
        /*0064*/ 	.byte	0x00, 0xf5, 0x21, 0x00


	//----- nvinfo : EIATTR_KPARAM_INFO
	.align		4
.L_25:
        /*0068*/ 	.byte	0x04, 0x17
        /*006a*/ 	.short	(.L_27 - .L_26)
.L_26:
        /*006c*/ 	.word	0x00000000
        /*0070*/ 	.short	0x0001
        /*0072*/ 	.short	0x0008
        /*0074*/ 	.byte	0x00, 0xf5, 0x21, 0x00


	//----- nvinfo : EIATTR_KPARAM_INFO
	.align		4
.L_27:
        /*0078*/ 	.byte	0x04, 0x17
        /*007a*/ 	.short	(.L_29 - .L_28)
.L_28:
        /*007c*/ 	.word	0x00000000
        /*0080*/ 	.short	0x0000
        /*0082*/ 	.short	0x0000
        /*0084*/ 	.byte	0x00, 0xf5, 0x21, 0x00


	//----- nvinfo : EIATTR_SPARSE_MMA_MASK
	.align		4
.L_29:
        /*0088*/ 	.byte	0x03, 0x50
        /*008a*/ 	.short	0x0000


	//----- nvinfo : EIATTR_MAXREG_COUNT
	.align		4
        /*008c*/ 	.byte	0x03, 0x1b
        /*008e*/ 	.short	0x00ff


	//----- nvinfo : EIATTR_MERCURY_ISA_VERSION
	.align		4
        /*0090*/ 	.byte	0x03, 0x5f
        /*0092*/ 	.short	0x0101


	//----- nvinfo : EIATTR_VRC_CTA_INIT_COUNT
	.align		4
        /*0094*/ 	.byte	0x02, 0x4a
	.zero		1
	.zero		1


	//----- nvinfo : EIATTR_EXIT_INSTR_OFFSETS
	.align		4
        /*0098*/ 	.byte	0x04, 0x1c
        /*009a*/ 	.short	(.L_31 - .L_30)


	//   ....[0]....
.L_30:
        /*009c*/ 	.word	0x00000130


	//   ....[1]....
        /*00a0*/ 	.word	0x000010a0


	//----- nvinfo : EIATTR_CBANK_PARAM_SIZE
	.align		4
.L_31:
        /*00a4*/ 	.byte	0x03, 0x19
        /*00a6*/ 	.short	0x002c


	//----- nvinfo : EIATTR_PARAM_CBANK
	.align		4
        /*00a8*/ 	.byte	0x04, 0x0a
        /*00aa*/ 	.short	(.L_33 - .L_32)
	.align		4
.L_32:
        /*00ac*/ 	.word	index@(.nv.constant0._Z7adj_kerPfS_S_ffiii)
        /*00b0*/ 	.short	0x0380
        /*00b2*/ 	.short	0x002c


	//----- nvinfo : EIATTR_SW_WAR
	.align		4
.L_33:
        /*00b4*/ 	.byte	0x04, 0x36
        /*00b6*/ 	.short	(.L_35 - .L_34)
.L_34:
        /*00b8*/ 	.word	0x00000008
.L_35:


//--------------------- .nv.info._Z7fwd_kerPfS_S_ffiii --------------------------
	.section	.nv.info._Z7fwd_kerPfS_S_ffiii,"",@"SHT_CUDA_INFO"
	.sectionflags	@""
	.align	4


	//----- nvinfo : EIATTR_CUDA_API_VERSION
	.align		4
        /*0000*/ 	.byte	0x04, 0x37
        /*0002*/ 	.short	(.L_37 - .L_36)
.L_36:
        /*0004*/ 	.word	0x00000082


	//----- nvinfo : EIATTR_KPARAM_INFO
	.align		4
.L_37:
        /*0008*/ 	.byte	0x04, 0x17
        /*000a*/ 	.short	(.L_39 - .L_38)
.L_38:
        /*000c*/ 	.word	0x00000000
        /*0010*/ 	.short	0x0007
        /*0012*/ 	.short	0x0028
        /*0014*/ 	.byte	0x00, 0xf0, 0x11, 0x00


	//----- nvinfo : EIATTR_KPARAM_INFO
	.align		4
.L_39:
        /*0018*/ 	.byte	0x04, 0x17
        /*001a*/ 	.short	(.L_41 - .L_40)
.L_40:
        /*001c*/ 	.word	0x00000000
        /*0020*/ 	.short	0x0006
        /*0022*/ 	.short	0x0024
        /*0024*/ 	.byte	0x00, 0xf0, 0x11, 0x00


	//----- nvinfo : EIATTR_KPARAM_INFO
	.align		4
.L_41:
        /*0028*/ 	.byte	0x04, 0x17
        /*002a*/ 	.short	(.L_43 - .L_42)
.L_42:
        /*002c*/ 	.word	0x00000000
        /*0030*/ 	.short	0x0005
        /*0032*/ 	.short	0x0020
        /*0034*/ 	.byte	0x00, 0xf0, 0x11, 0x00


	//----- nvinfo : EIATTR_KPARAM_INFO
	.align		4
.L_43:
        /*0038*/ 	.byte	0x04, 0x17
        /*003a*/ 	.short	(.L_45 - .L_44)
.L_44:
        /*003c*/ 	.word	0x00000000
        /*0040*/ 	.short	0x0004
        /*0042*/ 	.short	0x001c
        /*0044*/ 	.byte	0x00, 0xf0, 0x11, 0x00


	//----- nvinfo : EIATTR_KPARAM_INFO
	.align		4
.L_45:
        /*0048*/ 	.byte	0x04, 0x17
        /*004a*/ 	.short	(.L_47 - .L_46)
.L_46:
        /*004c*/ 	.word	0x00000000
        /*0050*/ 	.short	0x0003
        /*0052*/ 	.short	0x0018
        /*0054*/ 	.byte	0x00, 0xf0, 0x11, 0x00


	//----- nvinfo : EIATTR_KPARAM_INFO
	.align		4
.L_47:
        /*0058*/ 	.byte	0x04, 0x17
        /*005a*/ 	.short	(.L_49 - .L_48)
.L_48:
        /*005c*/ 	.word	0x00000000
        /*0060*/ 	.short	0x0002
        /*0062*/ 	.short	0x0010
        /*0064*/ 	.byte	0x00, 0xf5, 0x21, 0x00


	//----- nvinfo : EIATTR_KPARAM_INFO
	.align		4
.L_49:
        /*0068*/ 	.byte	0x04, 0x17
        /*006a*/ 	.short	(.L_51 - .L_50)
.L_50:
        /*006c*/ 	.word	0x00000000
        /*0070*/ 	.short	0x0001
        /*0072*/ 	.short	0x0008
        /*0074*/ 	.byte	0x00, 0xf5, 0x21, 0x00


	//----- nvinfo : EIATTR_KPARAM_INFO
	.align		4
.L_51:
        /*0078*/ 	.byte	0x04, 0x17
        /*007a*/ 	.short	(.L_53 - .L_52)
.L_52:
        /*007c*/ 	.word	0x00000000
        /*0080*/ 	.short	0x0000
        /*0082*/ 	.short	0x0000
        /*0084*/ 	.byte	0x00, 0xf5, 0x21, 0x00


	//----- nvinfo : EIATTR_SPARSE_MMA_MASK
	.align		4
.L_53:
        /*0088*/ 	.byte	0x03, 0x50
        /*008a*/ 	.short	0x0000


	//----- nvinfo : EIATTR_MAXREG_COUNT
	.align		4
        /*008c*/ 	.byte	0x03, 0x1b
        /*008e*/ 	.short	0x00ff


	//----- nvinfo : EIATTR_MERCURY_ISA_VERSION
	.align		4
        /*0090*/ 	.byte	0x03, 0x5f
        /*0092*/ 	.short	0x0101


	//----- nvinfo : EIATTR_VRC_CTA_INIT_COUNT
	.align		4
        /*0094*/ 	.byte	0x02, 0x4a
	.zero		1
	.zero		1


	//----- nvinfo : EIATTR_EXIT_INSTR_OFFSETS
	.align		4
        /*0098*/ 	.byte	0x04, 0x1c
        /*009a*/ 	.short	(.L_55 - .L_54)


	//   ....[0]....
.L_54:
        /*009c*/ 	.word	0x00000130


	//   ....[1]....
        /*00a0*/ 	.word	0x00000ce0


	//----- nvinfo : EIATTR_CRS_STACK_SIZE
	.align		4
.L_55:
        /*00a4*/ 	.byte	0x04, 0x1e
        /*00a6*/ 	.short	(.L_57 - .L_56)
.L_56:
        /*00a8*/ 	.word	0x00000000


	//----- nvinfo : EIATTR_CBANK_PARAM_SIZE
	.align		4
.L_57:
        /*00ac*/ 	.byte	0x03, 0x19
        /*00ae*/ 	.short	0x002c


	//----- nvinfo : EIATTR_PARAM_CBANK
	.align		4
        /*00b0*/ 	.byte	0x04, 0x0a
        /*00b2*/ 	.short	(.L_59 - .L_58)
	.align		4
.L_58:
        /*00b4*/ 	.word	index@(.nv.constant0._Z7fwd_kerPfS_S_ffiii)
        /*00b8*/ 	.short	0x0380
        /*00ba*/ 	.short	0x002c


	//----- nvinfo : EIATTR_SW_WAR
	.align		4
.L_59:
        /*00bc*/ 	.byte	0x04, 0x36
        /*00be*/ 	.short	(.L_61 - .L_60)
.L_60:
        /*00c0*/ 	.word	0x00000008
.L_61:


//--------------------- .nv.callgraph             --------------------------
	.section	.nv.callgraph,"",@"SHT_CUDA_CALLGRAPH"
	.align	4
	.sectionentsize	8
	.align		4
        /*0000*/ 	.word	0x00000000
	.align		4
        /*0004*/ 	.word	0xffffffff
	.align		4
        /*0008*/ 	.word	0x00000000
	.align		4
        /*000c*/ 	.word	0xfffffffe
	.align		4
        /*0010*/ 	.word	0x00000000
	.align		4
        /*0014*/ 	.word	0xfffffffd
	.align		4
        /*0018*/ 	.word	0x00000000
	.align		4
        /*001c*/ 	.word	0xfffffffc


//--------------------- .text._Z7adj_kerPfS_S_ffiii --------------------------
	.section	.text._Z7adj_kerPfS_S_ffiii,"ax",@progbits
	.align	128
        .global         _Z7adj_kerPfS_S_ffiii
        .type           _Z7adj_kerPfS_S_ffiii,@function
        .size           _Z7adj_kerPfS_S_ffiii,(.L_x_14 - _Z7adj_kerPfS_S_ffiii)
        .other          _Z7adj_kerPfS_S_ffiii,@"STO_CUDA_ENTRY STV_DEFAULT"
_Z7adj_kerPfS_S_ffiii:
.text._Z7adj_kerPfS_S_ffiii:
[----:B------:R-:W-:Y:S01]  /*0000*/  LDC R1, c[0x0][0x37c] ;  /* 0x0000df00ff017b82 */ /* 0x000fe20000000800 */
[----:B------:R-:W0:Y:S01]  /*0010*/  S2R R0, SR_CTAID.X ;  /* 0x0000000000007919 */ /* 0x000e220000002500 */
[----:B------:R-:W0:Y:S01]  /*0020*/  LDCU UR4, c[0x0][0x360] ;  /* 0x00006c00ff0477ac */ /* 0x000e220008000800 */
[----:B------:R-:W0:Y:S01]  /*0030*/  S2R R3, SR_TID.X ;  /* 0x0000000000037919 */ /* 0x000e220000002100 */
[----:B------:R-:W1:Y:S01]  /*0040*/  LDCU UR5, c[0x0][0x364] ;  /* 0x00006c80ff0577ac */ /* 0x000e620008000800 */
[----:B------:R-:W1:Y:S01]  /*0050*/  S2R R2, SR_CTAID.Y ;  /* 0x0000000000027919 */ /* 0x000e620000002600 */
[----:B------:R-:W2:Y:S01]  /*0060*/  LDCU UR6, c[0x0][0x368] ;  /* 0x00006d00ff0677ac */ /* 0x000ea20008000800 */
[----:B------:R-:W1:Y:S01]  /*0070*/  S2R R5, SR_TID.Y ;  /* 0x0000000000057919 */ /* 0x000e620000002200 */
[----:B------:R-:W3:Y:S01]  /*0080*/  LDCU UR8, c[0x0][0x3a0] ;  /* 0x00007400ff0877ac */ /* 0x000ee20008000800 */
[----:B------:R-:W2:Y:S01]  /*0090*/  S2R R4, SR_CTAID.Z ;  /* 0x0000000000047919 */ /* 0x000ea20000002700 */
[----:B------:R-:W4:Y:S01]  /*00a0*/  LDCU UR7, c[0x0][0x3a8] ;  /* 0x00007500ff0777ac */ /* 0x000f220008000800 */
[----:B------:R-:W2:Y:S01]  /*00b0*/  S2R R7, SR_TID.Z ;  /* 0x0000000000077919 */ /* 0x000ea20000002300 */
[----:B---3--:R-:W-:Y:S01]  /*00c0*/  MOV R15, UR8 ;  /* 0x00000008000f7c02 */ /* 0x008fe20008000f00 */
[----:B0-----:R-:W-:-:S02]  /*00d0*/  IMAD R0, R0, UR4, R3 ;  /* 0x0000000400007c24 */ /* 0x001fc4000f8e0203 */
[----:B-1----:R-:W-:Y:S02]  /*00e0*/  IMAD R3, R2, UR5, R5 ;  /* 0x0000000502037c24 */ /* 0x002fe4000f8e0205 */
[----:B--2---:R-:W-:-:S03]  /*00f0*/  IMAD R2, R4, UR6, R7 ;  /* 0x0000000604027c24 */ /* 0x004fc6000f8e0207 */
[----:B------:R-:W-:Y:S02]  /*0100*/  VIMNMX R4, PT, PT, R0, R3, !PT ;  /* 0x0000000300047248 */ /* 0x000fe40007fe0100 */
[----:B----4-:R-:W-:-:S04]  /*0110*/  ISETP.GE.AND P0, PT, R2, UR7, PT ;  /* 0x0000000702007c0c */ /* 0x010fc8000bf06270 */
[----:B------:R-:W-:-:S13]  /*0120*/  ISETP.GE.OR P0, PT, R4, R15, P0 ;  /* 0x0000000f0400720c */ /* 0x000fda0000706670 */
[----:B------:R-:W-:Y:S05]  /*0130*/  @P0 EXIT ;  /* 0x000000000000094d */ /* 0x000fea0003800000 */
[----:B------:R-:W0:Y:S01]  /*0140*/  LDCU UR8, c[0x0][0x3a4] ;  /* 0x00007480ff0877ac */ /* 0x000e220008000800 */
[----:B------:R-:W-:Y:S01]  /*0150*/  HFMA2 R4, -RZ, RZ, 0, 0 ;  /* 0x00000000ff047431 */ /* 0x000fe200000001ff */
[----:B------:R-:W1:Y:S01]  /*0160*/  LDCU.64 UR10, c[0x0][0x358] ;  /* 0x00006b00ff0a77ac */ /* 0x000e620008000a00 */
[----:B0-----:R-:W-:-:S09]  /*0170*/  UISETP.GE.AND UP0, UPT, UR8, 0x1, UPT ;  /* 0x000000010800788c */ /* 0x001fd2000bf06270 */
[----:B-1----:R-:W-:Y:S05]  /*0180*/  BRA.U !UP0, `(.L_x_0) ;  /* 0x0000000d089c7547 */ /* 0x002fea000b800000 */
[----:B------:R-:W-:Y:S01]  /*0190*/  UISETP.GE.U32.AND UP1, UPT, UR8, 0x4, UPT ;  /* 0x000000040800788c */ /* 0x000fe2000bf26070 */
[----:B------:R-:W-:Y:S01]  /*01a0*/  SHF.R.U32.HI R6, RZ, 0x1, R15 ;  /* 0x00000001ff067819 */ /* 0x000fe2000001160f */
[----:B------:R-:W-:Y:S01]  /*01b0*/  IMAD R7, R2, R15, RZ ;  /* 0x0000000f02077224 */ /* 0x000fe200078e02ff */
[----:B------:R-:W-:Y:S01]  /*01c0*/  ULOP3.LUT UR6, UR8, 0x3, URZ, 0xc0, !UPT ;  /* 0x0000000308067892 */ /* 0x000fe2000f8ec0ff */
[----:B------:R-:W-:Y:S02]  /*01d0*/  IADD3 R5, PT, PT, R15, -0x1, RZ ;  /* 0xffffffff0f057810 */ /* 0x000fe40007ffe0ff */
[-C--:B------:R-:W-:Y:S01]  /*01e0*/  IADD3 R8, PT, PT, R0, -R6.reuse, RZ ;  /* 0x8000000600087210 */ /* 0x080fe20007ffe0ff */
[----:B------:R-:W-:Y:S01]  /*01f0*/  IMAD R7, R7, UR8, RZ ;  /* 0x0000000807077c24 */ /* 0x000fe2000f8e02ff */
[----:B------:R-:W-:Y:S01]  /*0200*/  IADD3 R9, PT, PT, R3, -R6, RZ ;  /* 0x8000000603097210 */ /* 0x000fe20007ffe0ff */
[----:B------:R-:W-:Y:S01]  /*0210*/  UISETP.NE.AND UP0, UPT, UR6, URZ, UPT ;  /* 0x000000ff0600728c */ /* 0x000fe2000bf05270 */
[----:B------:R-:W-:-:S02]  /*0220*/  MOV R4, RZ ;  /* 0x000000ff00047202 */ /* 0x000fc40000000f00 */
[----:B------:R-:W-:Y:S02]  /*0230*/  MOV R6, RZ ;  /* 0x000000ff00067202 */ /* 0x000fe40000000f00 */
[----:B------:R-:W-:Y:S02]  /*0240*/  I2FP.F32.S32 R8, R8 ;  /* 0x0000000800087245 */ /* 0x000fe40000201400 */
[----:B------:R-:W-:Y:S01]  /*0250*/  I2FP.F32.S32 R9, R9 ;  /* 0x0000000900097245 */ /* 0x000fe20000201400 */
[----:B------:R-:W-:Y:S06]  /*0260*/  BRA.U !UP1, `(.L_x_1) ;  /* 0x0000000509f07547 */ /* 0x000fec000b800000 */
[----:B------:R-:W0:Y:S01]  /*0270*/  LDCU.64 UR4, c[0x0][0x390] ;  /* 0x00007200ff0477ac */ /* 0x000e220008000a00 */
[----:B------:R-:W1:Y:S01]  /*0280*/  LDC R10, c[0x0][0x3a0] ;  /* 0x0000e800ff0a7b82 */ /* 0x000e620000000800 */
[----:B------:R-:W-:Y:S02]  /*0290*/  IMAD R6, R2, UR8, RZ ;  /* 0x0000000802067c24 */ /* 0x000fe4000f8e02ff */
[----:B------:R-:W-:Y:S01]  /*02a0*/  HFMA2 R20, -RZ, RZ, 0, 0 ;  /* 0x00000000ff147431 */ /* 0x000fe200000001ff */
[----:B------:R-:W-:Y:S01]  /*02b0*/  ULOP3.LUT UR7, UR8, 0x7ffffffc, URZ, 0xc0, !UPT ;  /* 0x7ffffffc08077892 */ /* 0x000fe2000f8ec0ff */
[----:B------:R-:W-:Y:S01]  /*02c0*/  MOV R4, RZ ;  /* 0x000000ff00047202 */ /* 0x000fe20000000f00 */
[C---:B------:R-:W-:Y:S01]  /*02d0*/  IMAD R11, R6.reuse, R15, R15 ;  /* 0x0000000f060b7224 */ /* 0x040fe200078e020f */
[C---:B------:R-:W-:Y:S01]  /*02e0*/  IADD3 R18, PT, PT, R6.reuse, 0x3, RZ ;  /* 0x0000000306127810 */ /* 0x040fe20007ffe0ff */
[----:B------:R-:W2:Y:S01]  /*02f0*/  LDCU UR9, c[0x0][0x398] ;  /* 0x00007300ff0977ac */ /* 0x000ea20008000800 */
[----:B------:R-:W-:-:S02]  /*0300*/  IADD3 R19, PT, PT, R6, 0x2, RZ ;  /* 0x0000000206137810 */ /* 0x000fc40007ffe0ff */
[----:B------:R-:W-:Y:S01]  /*0310*/  MOV R6, UR7 ;  /* 0x0000000700067c02 */ /* 0x000fe20008000f00 */
[----:B------:R-:W-:Y:S02]  /*0320*/  UIADD3 UR8, UPT, UPT, -UR7, URZ, URZ ;  /* 0x000000ff07087290 */ /* 0x000fe4000fffe1ff */
[----:B0-----:R-:W-:-:S04]  /*0330*/  UIADD3 UR4, UP1, UPT, UR4, 0x8, URZ ;  /* 0x0000000804047890 */ /* 0x001fc8000ff3e0ff */
[----:B------:R-:W-:Y:S02]  /*0340*/  UIADD3.X UR5, UPT, UPT, URZ, UR5, URZ, UP1, !UPT ;  /* 0x00000005ff057290 */ /* 0x000fe40008ffe4ff */
[----:B------:R-:W-:-:S04]  /*0350*/  MOV R12, UR4 ;  /* 0x00000004000c7c02 */ /* 0x000fc80008000f00 */
[----:B--2---:R-:W-:-:S07]  /*0360*/  MOV R13, UR5 ;  /* 0x00000005000d7c02 */ /* 0x004fce0008000f00 */
.L_x_2:
[----:B------:R-:W2:Y:S04]  /*0370*/  LDG.E R14, desc[UR10][R12.64+-0x8] ;  /* 0xfffff80a0c0e7981 */ /* 0x000ea8000c1e1900 */
[----:B------:R-:W3:Y:S01]  /*0380*/  LDG.E R16, desc[UR10][R12.64+-0x4] ;  /* 0xfffffc0a0c107981 */ /* 0x000ee2000c1e1900 */
[----:B------:R-:W-:Y:S01]  /*0390*/  UMOV UR4, 0x88e368f1 ;  /* 0x88e368f100047882 */ /* 0x000fe20000000000 */
[----:B------:R-:W-:Y:S01]  /*03a0*/  UMOV UR5, 0x3ee4f8b5 ;  /* 0x3ee4f8b500057882 */ /* 0x000fe20000000000 */
[----:B--2---:R-:W-:-:S04]  /*03b0*/  FMUL.RZ R22, R14, 0.15915493667125701904 ;  /* 0x3e22f9830e167820 */ /* 0x004fc8000040c000 */
[----:B------:R-:W0:Y:S01]  /*03c0*/  MUFU.SIN R14, R22 ;  /* 0x00000016000e7308 */ /* 0x000e220000000400 */
[----:B---3--:R-:W-:-:S07]  /*03d0*/  FMUL.RZ R24, R16, 0.15915493667125701904 ;  /* 0x3e22f98310187820 */ /* 0x008fce000040c000 */
[----:B------:R-:W2:Y:S08]  /*03e0*/  MUFU.COS R15, R22 ;  /* 0x00000016000f7308 */ /* 0x000eb00000000000 */
[----:B------:R-:W3:Y:S01]  /*03f0*/  MUFU.SIN R16, R24 ;  /* 0x0000001800107308 */ /* 0x000ee20000000400 */
[----:B0-----:R-:W-:-:S07]  /*0400*/  FMUL R17, R9, R14 ;  /* 0x0000000e09117220 */ /* 0x001fce0000400000 */
[----:B------:R0:W4:Y:S01]  /*0410*/  MUFU.COS R21, R24 ;  /* 0x0000001800157308 */ /* 0x0001220000000000 */
[----:B--2---:R-:W-:-:S04]  /*0420*/  FFMA R15, R8, R15, R17 ;  /* 0x0000000f080f7223 */ /* 0x004fc80000000011 */
[----:B------:R-:W-:Y:S01]  /*0430*/  FADD R23, R15, UR9 ;  /* 0x000000090f177e21 */ /* 0x000fe20008000000 */
[----:B---3--:R-:W-:-:S03]  /*0440*/  FMUL R16, R9, R16 ;  /* 0x0000001009107220 */ /* 0x008fc60000400000 */
[----:B------:R-:W2:Y:S01]  /*0450*/  F2F.F64.F32 R26, R23 ;  /* 0x00000017001a7310 */ /* 0x000ea20000201800 */
[----:B0-----:R-:W3:Y:S01]  /*0460*/  LDG.E R24, desc[UR10][R12.64] ;  /* 0x0000000a0c187981 */ /* 0x001ee2000c1e1900 */
[----:B----4-:R-:W-:-:S04]  /*0470*/  FFMA R21, R8, R21, R16 ;  /* 0x0000001508157223 */ /* 0x010fc80000000010 */
[----:B------:R-:W-:-:S04]  /*0480*/  FADD R21, R21, UR9 ;  /* 0x0000000915157e21 */ /* 0x000fc80008000000 */
[----:B------:R-:W0:Y:S01]  /*0490*/  F2F.F64.F32 R28, R21 ;  /* 0x00000015001c7310 */ /* 0x000e220000201800 */
[----:B--2---:R-:W-:-:S10]  /*04a0*/  DADD R26, R26, -UR4 ;  /* 0x800000041a1a7e29 */ /* 0x004fd40008000000 */
[----:B------:R-:W2:Y:S01]  /*04b0*/  F2I.F64.TRUNC R26, R26 ;  /* 0x0000001a001a7311 */ /* 0x000ea2000030d100 */
[----:B0-----:R-:W-:-:S07]  /*04c0*/  DADD R28, R28, -UR4 ;  /* 0x800000041c1c7e29 */ /* 0x001fce0008000000 */
[----:B------:R-:W0:Y:S01]  /*04d0*/  F2I.F64.TRUNC R22, R28 ;  /* 0x0000001c00167311 */ /* 0x000e22000030d100 */
[----:B--2---:R-:W-:-:S04]  /*04e0*/  ISETP.GE.AND P0, PT, R26, R5, PT ;  /* 0x000000051a00720c */ /* 0x004fc80003f06270 */
[----:B------:R-:W-:Y:S02]  /*04f0*/  ISETP.LT.OR P0, PT, R26, RZ, P0 ;  /* 0x000000ff1a00720c */ /* 0x000fe40000701670 */
[----:B0-----:R-:W-:-:S04]  /*0500*/  ISETP.GE.AND P1, PT, R22, R5, PT ;  /* 0x000000051600720c */ /* 0x001fc80003f26270 */
[----:B------:R-:W-:-:S07]  /*0510*/  ISETP.LT.OR P1, PT, R22, RZ, P1 ;  /* 0x000000ff1600720c */ /* 0x000fce0000f21670 */
[----:B------:R-:W0:Y:S08]  /*0520*/  @!P0 LDC.64 R16, c[0x0][0x388] ;  /* 0x0000e200ff108b82 */ /* 0x000e300000000a00 */
[----:B------:R-:W2:Y:S01]  /*0530*/  @!P1 LDC.64 R14, c[0x0][0x388] ;  /* 0x0000e200ff0e9b82 */ /* 0x000ea20000000a00 */
[----:B------:R-:W-:-:S05]  /*0540*/  @!P0 IADD3 R25, PT, PT, R20, R7, R26 ;  /* 0x0000000714198210 */ /* 0x000fca0007ffe01a */
[----:B0-----:R-:W-:Y:S01]  /*0550*/  @!P0 IMAD.WIDE R16, R25, 0x4, R16 ;  /* 0x0000000419108825 */ /* 0x001fe200078e0210 */
[----:B------:R-:W-:-:S04]  /*0560*/  @!P1 IADD3 R25, PT, PT, R20, R11, R22 ;  /* 0x0000000b14199210 */ /* 0x000fc80007ffe016 */
[----:B------:R-:W4:Y:S04]  /*0570*/  @!P0 LDG.E R29, desc[UR10][R16.64+0x4] ;  /* 0x0000040a101d8981 */ /* 0x000f28000c1e1900 */
[----:B------:R0:W5:Y:S01]  /*0580*/  @!P0 LDG.E R28, desc[UR10][R16.64] ;  /* 0x0000000a101c8981 */ /* 0x000162000c1e1900 */
[----:B--2---:R-:W-:-:S05]  /*0590*/  @!P1 IMAD.WIDE R14, R25, 0x4, R14 ;  /* 0x00000004190e9825 */ /* 0x004fca00078e020e */
[----:B------:R-:W2:Y:S04]  /*05a0*/  @!P1 LDG.E R25, desc[UR10][R14.64] ;  /* 0x0000000a0e199981 */ /* 0x000ea8000c1e1900 */
[----:B------:R3:W2:Y:S04]  /*05b0*/  @!P1 LDG.E R27, desc[UR10][R14.64+0x4] ;  /* 0x0000040a0e1b9981 */ /* 0x0006a8000c1e1900 */
[----:B------:R-:W2:Y:S01]  /*05c0*/  LDG.E R14, desc[UR10][R12.64+0x4] ;  /* 0x0000040a0c0e7981 */ /* 0x000ea2000c1e1900 */
[----:B------:R-:W-:-:S05]  /*05d0*/  @!P0 I2FP.F32.U32 R26, R26 ;  /* 0x0000001a001a8245 */ /* 0x000fca0000201000 */
[----:B------:R-:W-:-:S04]  /*05e0*/  @!P0 FADD R23, R23, -R26 ;  /* 0x8000001a17178221 */ /* 0x000fc80000000000 */
[----:B0-----:R-:W-:Y:S01]  /*05f0*/  @!P0 FADD R16, RZ, R23 ;  /* 0x00000017ff108221 */ /* 0x001fe20000000000 */
[----:B------:R-:W-:Y:S01]  /*0600*/  @!P0 FADD R23, -R23, 1 ;  /* 0x3f80000017178421 */ /* 0x000fe20000000100 */
[----:B------:R-:W-:-:S05]  /*0610*/  @!P1 I2FP.F32.U32 R22, R22 ;  /* 0x0000001600169245 */ /* 0x000fca0000201000 */
[----:B------:R-:W-:Y:S01]  /*0620*/  @!P1 FADD R22, R21, -R22 ;  /* 0x8000001615169221 */ /* 0x000fe20000000000 */
[----:B---3--:R-:W-:-:S04]  /*0630*/  FMUL.RZ R15, R24, 0.15915493667125701904 ;  /* 0x3e22f983180f7820 */ /* 0x008fc8000040c000 */
[----:B------:R-:W0:Y:S08]  /*0640*/  MUFU.SIN R26, R15 ;  /* 0x0000000f001a7308 */ /* 0x000e300000000400 */
[----:B------:R-:W3:Y:S01]  /*0650*/  MUFU.COS R24, R15 ;  /* 0x0000000f00187308 */ /* 0x000ee20000000000 */
[----:B0-----:R-:W-:-:S04]  /*0660*/  FMUL R26, R9, R26 ;  /* 0x0000001a091a7220 */ /* 0x001fc80000400000 */
[----:B---3--:R-:W-:-:S04]  /*0670*/  FFMA R24, R8, R24, R26 ;  /* 0x0000001808187223 */ /* 0x008fc8000000001a */
[----:B------:R-:W-:Y:S01]  /*0680*/  FADD R24, R24, UR9 ;  /* 0x0000000918187e21 */ /* 0x000fe20008000000 */
[----:B----4-:R-:W-:-:S04]  /*0690*/  @!P0 FMUL R17, R29, R16 ;  /* 0x000000101d118220 */ /* 0x010fc80000400000 */
[----:B-----5:R-:W-:Y:S02]  /*06a0*/  @!P0 FFMA R23, R28, R23, R17 ;  /* 0x000000171c178223 */ /* 0x020fe40000000011 */
[----:B------:R-:W0:Y:S01]  /*06b0*/  F2F.F64.F32 R16, R24 ;  /* 0x0000001800107310 */ /* 0x000e220000201800 */
[----:B--2---:R-:W-:-:S07]  /*06c0*/  FMUL.RZ R29, R14, 0.15915493667125701904 ;  /* 0x3e22f9830e1d7820 */ /* 0x004fce000040c000 */
[----:B------:R-:W2:Y:S08]  /*06d0*/  MUFU.SIN R14, R29 ;  /* 0x0000001d000e7308 */ /* 0x000eb00000000400 */
[----:B------:R-:W3:Y:S01]  /*06e0*/  MUFU.COS R15, R29 ;  /* 0x0000001d000f7308 */ /* 0x000ee20000000000 */
[----:B0-----:R-:W-:Y:S01]  /*06f0*/  DADD R16, R16, -UR4 ;  /* 0x8000000410107e29 */ /* 0x001fe20008000000 */
[----:B--2---:R-:W-:-:S09]  /*0700*/  FMUL R14, R9, R14 ;  /* 0x0000000e090e7220 */ /* 0x004fd20000400000 */
[----:B------:R-:W0:Y:S01]  /*0710*/  F2I.F64.TRUNC R16, R16 ;  /* 0x0000001000107311 */ /* 0x000e22000030d100 */
[----:B---3--:R-:W-:-:S04]  /*0720*/  FFMA R14, R8, R15, R14 ;  /* 0x0000000f080e7223 */ /* 0x008fc8000000000e */
[----:B------:R-:W-:-:S04]  /*0730*/  FADD R26, R14, UR9 ;  /* 0x000000090e1a7e21 */ /* 0x000fc80008000000 */
[----:B------:R-:W2:Y:S01]  /*0740*/  F2F.F64.F32 R14, R26 ;  /* 0x0000001a000e7310 */ /* 0x000ea20000201800 */
[----:B0-----:R-:W-:Y:S01]  /*0750*/  ISETP.GE.AND P2, PT, R16, R5, PT ;  /* 0x000000051000720c */ /* 0x001fe20003f46270 */
[----:B------:R-:W-:-:S03]  /*0760*/  @!P1 FADD R28, RZ, R22 ;  /* 0x00000016ff1c9221 */ /* 0x000fc60000000000 */
[----:B------:R-:W-:Y:S01]  /*0770*/  ISETP.LT.OR P2, PT, R16, RZ, P2 ;  /* 0x000000ff1000720c */ /* 0x000fe20001741670 */
[----:B------:R-:W-:Y:S01]  /*0780*/  @!P1 FMUL R28, R27, R28 ;  /* 0x0000001c1b1c9220 */ /* 0x000fe20000400000 */
[----:B------:R-:W-:Y:S01]  /*0790*/  @!P1 FADD R22, -R22, 1 ;  /* 0x3f80000016169421 */ /* 0x000fe20000000100 */
[----:B--2---:R-:W-:-:S06]  /*07a0*/  DADD R14, R14, -UR4 ;  /* 0x800000040e0e7e29 */ /* 0x004fcc0008000000 */
[----:B------:R-:W0:Y:S01]  /*07b0*/  F2I.F64.TRUNC R21, R14 ;  /* 0x0000000e00157311 */ /* 0x000e22000030d100 */
[----:B------:R-:W-:-:S03]  /*07c0*/  @!P1 FFMA R25, R25, R22, R28 ;  /* 0x0000001619199223 */ /* 0x000fc6000000001c */
[----:B------:R-:W2:Y:S01]  /*07d0*/  @!P2 LDC.64 R28, c[0x0][0x388] ;  /* 0x0000e200ff1cab82 */ /* 0x000ea20000000a00 */
[----:B-1----:R-:W-:Y:S01]  /*07e0*/  @!P2 IMAD R17, R19, R10, R16 ;  /* 0x0000000a1311a224 */ /* 0x002fe200078e0210 */
[----:B0-----:R-:W-:-:S04]  /*07f0*/  ISETP.GE.AND P3, PT, R21, R5, PT ;  /* 0x000000051500720c */ /* 0x001fc80003f66270 */
[----:B------:R-:W-:Y:S02]  /*0800*/  ISETP.LT.OR P3, PT, R21, RZ, P3 ;  /* 0x000000ff1500720c */ /* 0x000fe40001f61670 */
[----:B------:R-:W-:-:S05]  /*0810*/  @!P2 IADD3 R17, PT, PT, R17, R20, RZ ;  /* 0x000000141111a210 */ /* 0x000fca0007ffe0ff */
[----:B--2---:R-:W-:Y:S01]  /*0820*/  @!P2 IMAD.WIDE R28, R17, 0x4, R28 ;  /* 0x00000004111ca825 */ /* 0x004fe200078e021c */
[----:B------:R-:W-:-:S05]  /*0830*/  @!P2 I2FP.F32.U32 R15, R16 ;  /* 0x00000010000fa245 */ /* 0x000fca0000201000 */
[----:B------:R-:W0:Y:S01]  /*0840*/  @!P3 LDC R17, c[0x0][0x3a0] ;  /* 0x0000e800ff11bb82 */ /* 0x000e220000000800 */
[----:B------:R-:W-:Y:S01]  /*0850*/  @!P2 FADD R24, R24, -R15 ;  /* 0x8000000f1818a221 */ /* 0x000fe20000000000 */
[----:B------:R-:W2:Y:S04]  /*0860*/  @!P2 LDG.E R22, desc[UR10][R28.64+0x4] ;  /* 0x0000040a1c16a981 */ /* 0x000ea8000c1e1900 */
[----:B------:R1:W3:Y:S02]  /*0870*/  @!P2 LDG.E R16, desc[UR10][R28.64] ;  /* 0x0000000a1c10a981 */ /* 0x0002e4000c1e1900 */
[----:B------:R-:W4:Y:S01]  /*0880*/  @!P3 LDC.64 R14, c[0x0][0x388] ;  /* 0x0000e200ff0ebb82 */ /* 0x000f220000000a00 */
[----:B0-----:R-:W-:-:S05]  /*0890*/  @!P3 IMAD R17, R18, R17, R21 ;  /* 0x000000111211b224 */ /* 0x001fca00078e0215 */
[----:B------:R-:W-:-:S05]  /*08a0*/  @!P3 IADD3 R17, PT, PT, R17, R20, RZ ;  /* 0x000000141111b210 */ /* 0x000fca0007ffe0ff */
[----:B----4-:R-:W-:-:S05]  /*08b0*/  @!P3 IMAD.WIDE R14, R17, 0x4, R14 ;  /* 0x00000004110eb825 */ /* 0x010fca00078e020e */
[----:B------:R-:W4:Y:S04]  /*08c0*/  @!P3 LDG.E R17, desc[UR10][R14.64+0x4] ;  /* 0x0000040a0e11b981 */ /* 0x000f28000c1e1900 */
[----:B------:R0:W5:Y:S01]  /*08d0*/  @!P3 LDG.E R27, desc[UR10][R14.64] ;  /* 0x0000000a0e1bb981 */ /* 0x000162000c1e1900 */
[----:B------:R-:W-:Y:S01]  /*08e0*/  @!P3 I2FP.F32.U32 R21, R21 ;  /* 0x000000150015b245 */ /* 0x000fe20000201000 */
[----:B------:R-:W-:-:S04]  /*08f0*/  UIADD3 UR8, UPT, UPT, UR8, 0x4, URZ ;  /* 0x0000000408087890 */ /* 0x000fc8000fffe0ff */
[----:B------:R-:W-:Y:S01]  /*0900*/  @!P3 FADD R26, R26, -R21 ;  /* 0x800000151a1ab221 */ /* 0x000fe20000000000 */
[----:B------:R-:W-:Y:S01]  /*0910*/  @!P2 FADD R21, RZ, R24 ;  /* 0x00000018ff15a221 */ /* 0x000fe20000000000 */
[----:B------:R-:W-:Y:S01]  /*0920*/  @!P0 FADD R4, R4, R23 ;  /* 0x0000001704048221 */ /* 0x000fe20000000000 */
[----:B------:R-:W-:Y:S01]  /*0930*/  UISETP.NE.AND UP1, UPT, UR8, URZ, UPT ;  /* 0x000000ff0800728c */ /* 0x000fe2000bf25270 */
[----:B-1----:R-:W-:Y:S01]  /*0940*/  @!P3 FADD R28, RZ, R26 ;  /* 0x0000001aff1cb221 */ /* 0x002fe20000000000 */
[----:B------:R-:W-:Y:S01]  /*0950*/  @!P3 FADD R26, -R26, 1 ;  /* 0x3f8000001a1ab421 */ /* 0x000fe20000000100 */
[----:B------:R-:W-:Y:S01]  /*0960*/  @!P1 FADD R4, R4, R25 ;  /* 0x0000001904049221 */ /* 0x000fe20000000000 */
[----:B------:R-:W-:Y:S02]  /*0970*/  IADD3 R12, P0, PT, R12, 0x10, RZ ;  /* 0x000000100c0c7810 */ /* 0x000fe40007f1e0ff */
[----:B0-----:R-:W-:Y:S02]  /*0980*/  MOV R15, R10 ;  /* 0x0000000a000f7202 */ /* 0x001fe40000000f00 */
[----:B------:R-:W-:-:S02]  /*0990*/  IADD3.X R13, PT, PT, RZ, R13, RZ, P0, !PT ;  /* 0x0000000dff0d7210 */ /* 0x000fc400007fe4ff */
[----:B------:R-:W-:Y:S01]  /*09a0*/  LEA R20, R15, R20, 0x2 ;  /* 0x000000140f147211 */ /* 0x000fe200078e10ff */
[----:B--2---:R-:W-:Y:S01]  /*09b0*/  @!P2 FMUL R23, R22, R21 ;  /* 0x000000151617a220 */ /* 0x004fe20000400000 */
[----:B------:R-:W-:-:S04]  /*09c0*/  @!P2 FADD R21, -R24, 1 ;  /* 0x3f8000001815a421 */ /* 0x000fc80000000100 */
[----:B---3--:R-:W-:-:S04]  /*09d0*/  @!P2 FFMA R21, R16, R21, R23 ;  /* 0x000000151015a223 */ /* 0x008fc80000000017 */
[----:B------:R-:W-:Y:S01]  /*09e0*/  @!P2 FADD R4, R4, R21 ;  /* 0x000000150404a221 */ /* 0x000fe20000000000 */
[----:B----4-:R-:W-:-:S04]  /*09f0*/  @!P3 FMUL R28, R17, R28 ;  /* 0x0000001c111cb220 */ /* 0x010fc80000400000 */
[----:B-----5:R-:W-:-:S04]  /*0a00*/  @!P3 FFMA R27, R27, R26, R28 ;  /* 0x0000001a1b1bb223 */ /* 0x020fc8000000001c */
[----:B------:R-:W-:Y:S01]  /*0a10*/  @!P3 FADD R4, R4, R27 ;  /* 0x0000001b0404b221 */ /* 0x000fe20000000000 */
[----:B------:R-:W-:Y:S06]  /*0a20*/  BRA.U UP1, `(.L_x_2) ;  /* 0xfffffff901507547 */ /* 0x000fec000b83ffff */
.L_x_1:
[----:B------:R-:W-:Y:S05]  /*0a30*/  BRA.U !UP0, `(.L_x_0) ;  /* 0x0000000508707547 */ /* 0x000fea000b800000 */
[----:B------:R-:W0:Y:S01]  /*0a40*/  LDCU UR4, c[0x0][0x3a4] ;  /* 0x00007480ff0477ac */ /* 0x000e220008000800 */
[----:B------:R-:W-:Y:S02]  /*0a50*/  UISETP.NE.AND UP0, UPT, UR6, 0x1, UPT ;  /* 0x000000010600788c */ /* 0x000fe4000bf05270 */
[----:B0-----:R-:W-:-:S04]  /*0a60*/  ULOP3.LUT UR4, UR4, 0x1, URZ, 0xc0, !UPT ;  /* 0x0000000104047892 */ /* 0x001fc8000f8ec0ff */
[----:B------:R-:W-:-:S03]  /*0a70*/  UISETP.NE.U32.AND UP1, UPT, UR4, 0x1, UPT ;  /* 0x000000010400788c */ /* 0x000fc6000bf25070 */
[----:B------:R-:W-:Y:S08]  /*0a80*/  BRA.U !UP0, `(.L_x_3) ;  /* 0x0000000108e07547 */ /* 0x000ff0000b800000 */
[----:B------:R-:W0:Y:S01]  /*0a90*/  LDC.64 R10, c[0x0][0x390] ;  /* 0x0000e400ff0a7b82 */ /* 0x000e220000000a00 */
[----:B------:R-:W1:Y:S01]  /*0aa0*/  LDCU UR4, c[0x0][0x398] ;  /* 0x00007300ff0477ac */ /* 0x000e620008000800 */
[----:B0-----:R-:W-:-:S05]  /*0ab0*/  IMAD.WIDE.U32 R10, R6, 0x4, R10 ;  /* 0x00000004060a7825 */ /* 0x001fca00078e000a */
[----:B------:R-:W2:Y:S04]  /*0ac0*/  LDG.E R12, desc[UR10][R10.64] ;  /* 0x0000000a0a0c7981 */ /* 0x000ea8000c1e1900 */
[----:B------:R-:W3:Y:S01]  /*0ad0*/  LDG.E R14, desc[UR10][R10.64+0x4] ;  /* 0x0000040a0a0e7981 */ /* 0x000ee2000c1e1900 */
[----:B------:R-:W-:Y:S01]  /*0ae0*/  UMOV UR5, 0x3ee4f8b5 ;  /* 0x3ee4f8b500057882 */ /* 0x000fe20000000000 */
[----:B--2---:R-:W-:-:S04]  /*0af0*/  FMUL.RZ R18, R12, 0.15915493667125701904 ;  /* 0x3e22f9830c127820 */ /* 0x004fc8000040c000 */
[----:B------:R-:W0:Y:S01]  /*0b00*/  MUFU.SIN R12, R18 ;  /* 0x00000012000c7308 */ /* 0x000e220000000400 */
[----:B---3--:R-:W-:-:S07]  /*0b10*/  FMUL.RZ R20, R14, 0.15915493667125701904 ;  /* 0x3e22f9830e147820 */ /* 0x008fce000040c000 */
[----:B------:R-:W2:Y:S08]  /*0b20*/  MUFU.COS R13, R18 ;  /* 0x00000012000d7308 */ /* 0x000eb00000000000 */
[----:B------:R-:W3:Y:S01]  /*0b30*/  MUFU.SIN R14, R20 ;  /* 0x00000014000e7308 */ /* 0x000ee20000000400 */
[----:B0-----:R-:W-:-:S07]  /*0b40*/  FMUL R17, R9, R12 ;  /* 0x0000000c09117220 */ /* 0x001fce0000400000 */
[----:B------:R-:W0:Y:S01]  /*0b50*/  MUFU.COS R19, R20 ;  /* 0x0000001400137308 */ /* 0x000e220000000000 */
[----:B--2---:R-:W-:Y:S01]  /*0b60*/  FFMA R13, R8, R13, R17 ;  /* 0x0000000d080d7223 */ /* 0x004fe20000000011 */
[----:B---3--:R-:W-:-:S03]  /*0b70*/  FMUL R12, R9, R14 ;  /* 0x0000000e090c7220 */ /* 0x008fc60000400000 */
[----:B-1----:R-:W-:Y:S01]  /*0b80*/  FADD R14, R13, UR4 ;  /* 0x000000040d0e7e21 */ /* 0x002fe20008000000 */
[----:B0-----:R-:W-:-:S03]  /*0b90*/  FFMA R16, R8, R19, R12 ;  /* 0x0000001308107223 */ /* 0x001fc6000000000c */
[----:B------:R-:W0:Y:S01]  /*0ba0*/  F2F.F64.F32 R12, R14 ;  /* 0x0000000e000c7310 */ /* 0x000e220000201800 */
[----:B------:R-:W-:Y:S01]  /*0bb0*/  FADD R16, R16, UR4 ;  /* 0x0000000410107e21 */ /* 0x000fe20008000000 */
[----:B------:R-:W-:-:S06]  /*0bc0*/  UMOV UR4, 0x88e368f1 ;  /* 0x88e368f100047882 */ /* 0x000fcc0000000000 */
[----:B------:R-:W1:Y:S01]  /*0bd0*/  F2F.F64.F32 R10, R16 ;  /* 0x00000010000a7310 */ /* 0x000e620000201800 */
[----:B0-----:R-:W-:Y:S02]  /*0be0*/  DADD R18, R12, -UR4 ;  /* 0x800000040c127e29 */ /* 0x001fe40008000000 */
[----:B-1----:R-:W-:-:S08]  /*0bf0*/  DADD R20, R10, -UR4 ;  /* 0x800000040a147e29 */ /* 0x002fd00008000000 */
[----:B------:R-:W0:Y:S08]  /*0c00*/  F2I.F64.TRUNC R18, R18 ;  /* 0x0000001200127311 */ /* 0x000e30000030d100 */
[----:B------:R-:W1:Y:S01]  /*0c10*/  F2I.F64.TRUNC R20, R20 ;  /* 0x0000001400147311 */ /* 0x000e62000030d100 */
[----:B0-----:R-:W-:-:S04]  /*0c20*/  ISETP.GE.AND P0, PT, R18, R5, PT ;  /* 0x000000051200720c */ /* 0x001fc80003f06270 */
[----:B------:R-:W-:Y:S02]  /*0c30*/  ISETP.LT.OR P0, PT, R18, RZ, P0 ;  /* 0x000000ff1200720c */ /* 0x000fe40000701670 */
[----:B-1----:R-:W-:-:S04]  /*0c40*/  ISETP.GE.AND P1, PT, R20, R5, PT ;  /* 0x000000051400720c */ /* 0x002fc80003f26270 */
[----:B------:R-:W-:-:S07]  /*0c50*/  ISETP.LT.OR P1, PT, R20, RZ, P1 ;  /* 0x000000ff1400720c */ /* 0x000fce0000f21670 */
[----:B------:R-:W0:Y:S01]  /*0c60*/  @!P0 LDC.64 R12, c[0x0][0x388] ;  /* 0x0000e200ff0c8b82 */ /* 0x000e220000000a00 */
[----:B------:R-:W-:-:S05]  /*0c70*/  @!P0 IMAD R17, R6, R15, R7 ;  /* 0x0000000f06118224 */ /* 0x000fca00078e0207 */
[----:B------:R-:W-:Y:S02]  /*0c80*/  @!P0 IADD3 R17, PT, PT, R18, R17, RZ ;  /* 0x0000001112118210 */ /* 0x000fe40007ffe0ff */
[----:B------:R-:W1:Y:S01]  /*0c90*/  @!P1 LDC.64 R10, c[0x0][0x388] ;  /* 0x0000e200ff0a9b82 */ /* 0x000e620000000a00 */
[----:B------:R-:W-:-:S05]  /*0ca0*/  @!P1 IMAD R22, R6, R15, R15 ;  /* 0x0000000f06169224 */ /* 0x000fca00078e020f */
[----:B------:R-:W-:Y:S01]  /*0cb0*/  @!P1 IADD3 R19, PT, PT, R20, R22, R7 ;  /* 0x0000001614139210 */ /* 0x000fe20007ffe007 */
[----:B0-----:R-:W-:-:S05]  /*0cc0*/  @!P0 IMAD.WIDE R12, R17, 0x4, R12 ;  /* 0x00000004110c8825 */ /* 0x001fca00078e020c */
[----:B------:R-:W2:Y:S01]  /*0cd0*/  @!P0 LDG.E R22, desc[UR10][R12.64+0x4] ;  /* 0x0000040a0c168981 */ /* 0x000ea2000c1e1900 */
[----:B-1----:R-:W-:-:S03]  /*0ce0*/  @!P1 IMAD.WIDE R10, R19, 0x4, R10 ;  /* 0x00000004130a9825 */ /* 0x002fc600078e020a */
[----:B------:R0:W3:Y:S04]  /*0cf0*/  @!P0 LDG.E R19, desc[UR10][R12.64] ;  /* 0x0000000a0c138981 */ /* 0x0000e8000c1e1900 */
[----:B------:R-:W4:Y:S04]  /*0d00*/  @!P1 LDG.E R17, desc[UR10][R10.64+0x4] ;  /* 0x0000040a0a119981 */ /* 0x000f28000c1e1900 */
[----:B------:R-:W5:Y:S01]  /*0d10*/  @!P1 LDG.E R24, desc[UR10][R10.64] ;  /* 0x0000000a0a189981 */ /* 0x000f62000c1e1900 */
[----:B------:R-:W-:Y:S02]  /*0d20*/  @!P0 I2FP.F32.U32 R21, R18 ;  /* 0x0000001200158245 */ /* 0x000fe40000201000 */
[----:B------:R-:W-:-:S03]  /*0d30*/  @!P1 I2FP.F32.U32 R23, R20 ;  /* 0x0000001400179245 */ /* 0x000fc60000201000 */
[----:B------:R-:W-:Y:S02]  /*0d40*/  @!P0 FADD R21, R14, -R21 ;  /* 0x800000150e158221 */ /* 0x000fe40000000000 */
[----:B------:R-:W-:Y:S02]  /*0d50*/  @!P1 FADD R16, R16, -R23 ;  /* 0x8000001710109221 */ /* 0x000fe40000000000 */
[----:B------:R-:W-:Y:S01]  /*0d60*/  @!P0 FADD R23, RZ, R21 ;  /* 0x00000015ff178221 */ /* 0x000fe20000000000 */
[----:B------:R-:W-:Y:S01]  /*0d70*/  @!P0 FADD R14, -R21, 1 ;  /* 0x3f800000150e8421 */ /* 0x000fe20000000100 */
[----:B------:R-:W-:Y:S01]  /*0d80*/  @!P1 FADD R18, RZ, R16 ;  /* 0x00000010ff129221 */ /* 0x000fe20000000000 */
[----:B0-----:R-:W-:Y:S01]  /*0d90*/  @!P1 FADD R13, -R16, 1 ;  /* 0x3f800000100d9421 */ /* 0x001fe20000000100 */
[----:B------:R-:W-:Y:S01]  /*0da0*/  IADD3 R6, PT, PT, R6, 0x2, RZ ;  /* 0x0000000206067810 */ /* 0x000fe20007ffe0ff */
[----:B--2---:R-:W-:-:S04]  /*0db0*/  @!P0 FMUL R22, R22, R23 ;  /* 0x0000001716168220 */ /* 0x004fc80000400000 */
[----:B---3--:R-:W-:Y:S01]  /*0dc0*/  @!P0 FFMA R19, R19, R14, R22 ;  /* 0x0000000e13138223 */ /* 0x008fe20000000016 */
[----:B----4-:R-:W-:-:S03]  /*0dd0*/  @!P1 FMUL R17, R17, R18 ;  /* 0x0000001211119220 */ /* 0x010fc60000400000 */
[----:B------:R-:W-:Y:S01]  /*0de0*/  @!P0 FADD R4, R4, R19 ;  /* 0x0000001304048221 */ /* 0x000fe20000000000 */
[----:B-----5:R-:W-:-:S04]  /*0df0*/  @!P1 FFMA R13, R24, R13, R17 ;  /* 0x0000000d180d9223 */ /* 0x020fc80000000011 */
[----:B------:R-:W-:-:S07]  /*0e00*/  @!P1 FADD R4, R4, R13 ;  /* 0x0000000d04049221 */ /* 0x000fce0000000000 */
.L_x_3:
[----:B------:R-:W-:Y:S05]  /*0e10*/  BRA.U UP1, `(.L_x_0) ;  /* 0x0000000101787547 */ /* 0x000fea000b800000 */
[----:B------:R-:W0:Y:S01]  /*0e20*/  LDC.64 R10, c[0x0][0x390] ;  /* 0x0000e400ff0a7b82 */ /* 0x000e220000000a00 */
[----:B------:R-:W1:Y:S01]  /*0e30*/  LDCU UR4, c[0x0][0x398] ;  /* 0x00007300ff0477ac */ /* 0x000e620008000800 */
[----:B0-----:R-:W-:-:S06]  /*0e40*/  IMAD.WIDE.U32 R10, R6, 0x4, R10 ;  /* 0x00000004060a7825 */ /* 0x001fcc00078e000a */
[----:B------:R-:W2:Y:S01]  /*0e50*/  LDG.E R10, desc[UR10][R10.64] ;  /* 0x0000000a0a0a7981 */ /* 0x000ea2000c1e1900 */
[----:B------:R-:W-:Y:S01]  /*0e60*/  UMOV UR5, 0x3ee4f8b5 ;  /* 0x3ee4f8b500057882 */ /* 0x000fe20000000000 */
[----:B--2---:R-:W-:-:S04]  /*0e70*/  FMUL.RZ R14, R10, 0.15915493667125701904 ;  /* 0x3e22f9830a0e7820 */ /* 0x004fc8000040c000 */
[----:B------:R-:W0:Y:S08]  /*0e80*/  MUFU.SIN R12, R14 ;  /* 0x0000000e000c7308 */ /* 0x000e300000000400 */
[----:B------:R-:W2:Y:S01]  /*0e90*/  MUFU.COS R13, R14 ;  /* 0x0000000e000d7308 */ /* 0x000ea20000000000 */
[----:B0-----:R-:W-:-:S04]  /*0ea0*/  FMUL R9, R9, R12 ;  /* 0x0000000c09097220 */ /* 0x001fc80000400000 */
[----:B--2---:R-:W-:-:S04]  /*0eb0*/  FFMA R9, R8, R13, R9 ;  /* 0x0000000d08097223 */ /* 0x004fc80000000009 */
[----:B-1----:R-:W-:Y:S01]  /*0ec0*/  FADD R12, R9, UR4 ;  /* 0x00000004090c7e21 */ /* 0x002fe20008000000 */
[----:B------:R-:W-:-:S03]  /*0ed0*/  UMOV UR4, 0x88e368f1 ;  /* 0x88e368f100047882 */ /* 0x000fc60000000000 */
[----:B------:R-:W0:Y:S02]  /*0ee0*/  F2F.F64.F32 R8, R12 ;  /* 0x0000000c00087310 */ /* 0x000e240000201800 */
[----:B0-----:R-:W-:-:S10]  /*0ef0*/  DADD R8, R8, -UR4 ;  /* 0x8000000408087e29 */ /* 0x001fd40008000000 */
[----:B------:R-:W0:Y:S02]  /*0f00*/  F2I.F64.TRUNC R8, R8 ;  /* 0x0000000800087311 */ /* 0x000e24000030d100 */
[----:B0-----:R-:W-:-:S04]  /*0f10*/  ISETP.GE.AND P0, PT, R8, R5, PT ;  /* 0x000000050800720c */ /* 0x001fc80003f06270 */
[----:B------:R-:W-:-:S13]  /*0f20*/  ISETP.LT.OR P0, PT, R8, RZ, P0 ;  /* 0x000000ff0800720c */ /* 0x000fda0000701670 */
[----:B------:R-:W0:Y:S01]  /*0f30*/  @!P0 LDC.64 R10, c[0x0][0x388] ;  /* 0x0000e200ff0a8b82 */ /* 0x000e220000000a00 */
[----:B------:R-:W-:-:S05]  /*0f40*/  @!P0 IMAD R6, R6, R15, R7 ;  /* 0x0000000f06068224 */ /* 0x000fca00078e0207 */
[----:B------:R-:W-:-:S05]  /*0f50*/  @!P0 IADD3 R7, PT, PT, R8, R6, RZ ;  /* 0x0000000608078210 */ /* 0x000fca0007ffe0ff */
[----:B0-----:R-:W-:-:S05]  /*0f60*/  @!P0 IMAD.WIDE R6, R7, 0x4, R10 ;  /* 0x0000000407068825 */ /* 0x001fca00078e020a */
[----:B------:R-:W2:Y:S04]  /*0f70*/  @!P0 LDG.E R11, desc[UR10][R6.64+0x4] ;  /* 0x0000040a060b8981 */ /* 0x000ea8000c1e1900 */
[----:B------:R-:W3:Y:S01]  /*0f80*/  @!P0 LDG.E R10, desc[UR10][R6.64] ;  /* 0x0000000a060a8981 */ /* 0x000ee2000c1e1900 */
[----:B------:R-:W-:-:S05]  /*0f90*/  @!P0 I2FP.F32.U32 R5, R8 ;  /* 0x0000000800058245 */ /* 0x000fca0000201000 */
[----:B------:R-:W-:-:S04]  /*0fa0*/  @!P0 FADD R5, R12, -R5 ;  /* 0x800000050c058221 */ /* 0x000fc80000000000 */
[----:B------:R-:W-:Y:S01]  /*0fb0*/  @!P0 FADD R8, RZ, R5 ;  /* 0x00000005ff088221 */ /* 0x000fe20000000000 */
[----:B------:R-:W-:-:S03]  /*0fc0*/  @!P0 FADD R5, -R5, 1 ;  /* 0x3f80000005058421 */ /* 0x000fc60000000100 */
[----:B--2---:R-:W-:-:S04]  /*0fd0*/  @!P0 FMUL R11, R11, R8 ;  /* 0x000000080b0b8220 */ /* 0x004fc80000400000 */
[----:B---3--:R-:W-:-:S04]  /*0fe0*/  @!P0 FFMA R5, R10, R5, R11 ;  /* 0x000000050a058223 */ /* 0x008fc8000000000b */
[----:B------:R-:W-:-:S07]  /*0ff0*/  @!P0 FADD R4, R4, R5 ;  /* 0x0000000504048221 */ /* 0x000fce0000000000 */
.L_x_0:
[----:B------:R-:W0:Y:S01]  /*1000*/  LDC.64 R6, c[0x0][0x380] ;  /* 0x0000e000ff067b82 */ /* 0x000e220000000a00 */
[----:B------:R-:W-:Y:S01]  /*1010*/  LOP3.LUT R8, RZ, R3, RZ, 0x33, !PT ;  /* 0x00000003ff087212 */ /* 0x000fe200078e33ff */
[----:B------:R-:W1:Y:S03]  /*1020*/  LDCU UR4, c[0x0][0x39c] ;  /* 0x00007380ff0477ac */ /* 0x000e660008000800 */
[----:B------:R-:W-:-:S05]  /*1030*/  IADD3 R8, PT, PT, R8, R15, RZ ;  /* 0x0000000f08087210 */ /* 0x000fca0007ffe0ff */
[----:B------:R-:W-:-:S04]  /*1040*/  IMAD R8, R2, R15, R8 ;  /* 0x0000000f02087224 */ /* 0x000fc800078e0208 */
[----:B------:R-:W-:-:S04]  /*1050*/  IMAD R3, R8, R15, R0 ;  /* 0x0000000f08037224 */ /* 0x000fc800078e0200 */
[----:B0-----:R-:W-:-:S05]  /*1060*/  IMAD.WIDE R2, R3, 0x4, R6 ;  /* 0x0000000403027825 */ /* 0x001fca00078e0206 */
[----:B------:R-:W1:Y:S02]  /*1070*/  LDG.E R5, desc[UR10][R2.64] ;  /* 0x0000000a02057981 */ /* 0x000e64000c1e1900 */
[----:B-1----:R-:W-:-:S05]  /*1080*/  FFMA R5, R4, UR4, R5 ;  /* 0x0000000404057c23 */ /* 0x002fca0008000005 */
[----:B------:R-:W-:Y:S01]  /*1090*/  STG.E desc[UR10][R2.64], R5 ;  /* 0x0000000502007986 */ /* 0x000fe2000c10190a */
[----:B------:R-:W-:Y:S05]  /*10a0*/  EXIT ;  /* 0x000000000000794d */ /* 0x000fea0003800000 */
.L_x_4:
[----:B------:R-:W-:-:S00]  /*10b0*/  BRA `(.L_x_4) ;  /* 0xfffffffc00fc7947 */ /* 0x000fc0000383ffff */
[----:B------:R-:W-:-:S00]  /*10c0*/  NOP ;  /* 0x0000000000007918 */ /* 0x000fc00000000000 */
        /* <DEDUP_REMOVED lines=11> */
.L_x_14:


//--------------------- .text._Z7fwd_kerPfS_S_ffiii --------------------------
	.section	.text._Z7fwd_kerPfS_S_ffiii,"ax",@progbits
	.align	128
        .global         _Z7fwd_kerPfS_S_ffiii
        .type           _Z7fwd_kerPfS_S_ffiii,@function
        .size           _Z7fwd_kerPfS_S_ffiii,(.L_x_15 - _Z7fwd_kerPfS_S_ffiii)
        .other          _Z7fwd_kerPfS_S_ffiii,@"STO_CUDA_ENTRY STV_DEFAULT"
_Z7fwd_kerPfS_S_ffiii:
.text._Z7fwd_kerPfS_S_ffiii:
[----:B------:R-:W-:Y:S01]  /*0000*/  LDC R1, c[0x0][0x37c] ;  /* 0x0000df00ff017b82 */ /* 0x000fe20000000800 */
[----:B------:R-:W0:Y:S01]  /*0010*/  S2R R0, SR_CTAID.Y ;  /* 0x0000000000007919 */ /* 0x000e220000002600 */
[----:B------:R-:W1:Y:S01]  /*0020*/  LDCU UR4, c[0x0][0x360] ;  /* 0x00006c00ff0477ac */ /* 0x000e620008000800 */
[----:B------:R-:W0:Y:S01]  /*0030*/  S2R R5, SR_TID.Y ;  /* 0x0000000000057919 */ /* 0x000e220000002200 */
[----:B------:R-:W0:Y:S01]  /*0040*/  LDCU UR5, c[0x0][0x364] ;  /* 0x00006c80ff0577ac */ /* 0x000e220008000800 */
[----:B------:R-:W1:Y:S01]  /*0050*/  S2R R2, SR_CTAID.X ;  /* 0x0000000000027919 */ /* 0x000e620000002500 */
[----:B------:R-:W2:Y:S01]  /*0060*/  LDCU.64 UR8, c[0x0][0x3a0] ;  /* 0x00007400ff0877ac */ /* 0x000ea20008000a00 */
[----:B------:R-:W1:Y:S01]  /*0070*/  S2R R3, SR_TID.X ;  /* 0x0000000000037919 */ /* 0x000e620000002100 */
[----:B------:R-:W3:Y:S01]  /*0080*/  LDCU UR6, c[0x0][0x368] ;  /* 0x00006d00ff0677ac */ /* 0x000ee20008000800 */
[----:B------:R-:W3:Y:S01]  /*0090*/  S2R R4, SR_CTAID.Z ;  /* 0x0000000000047919 */ /* 0x000ee20000002700 */
[----:B------:R-:W4:Y:S01]  /*00a0*/  LDCU UR7, c[0x0][0x3a8] ;  /* 0x00007500ff0777ac */ /* 0x000f220008000800 */
[----:B------:R-:W3:Y:S01]  /*00b0*/  S2R R7, SR_TID.Z ;  /* 0x0000000000077919 */ /* 0x000ee20000002300 */
[----:B--2---:R-:W-:Y:S01]  /*00c0*/  MOV R13, UR8 ;  /* 0x00000008000d7c02 */ /* 0x004fe20008000f00 */
[----:B0-----:R-:W-:-:S05]  /*00d0*/  IMAD R0, R0, UR5, R5 ;  /* 0x0000000500007c24 */ /* 0x001fca000f8e0205 */
[----:B------:R-:W-:Y:S01]  /*00e0*/  ISETP.GE.AND P0, PT, R0, UR9, PT ;  /* 0x0000000900007c0c */ /* 0x000fe2000bf06270 */
[----:B-1----:R-:W-:-:S05]  /*00f0*/  IMAD R2, R2, UR4, R3 ;  /* 0x0000000402027c24 */ /* 0x002fca000f8e0203 */
[----:B------:R-:W-:Y:S01]  /*0100*/  ISETP.GE.OR P0, PT, R2, R13, P0 ;  /* 0x0000000d0200720c */ /* 0x000fe20000706670 */
[----:B---3--:R-:W-:-:S05]  /*0110*/  IMAD R3, R4, UR6, R7 ;  /* 0x0000000604037c24 */ /* 0x008fca000f8e0207 */
[----:B----4-:R-:W-:-:S13]  /*0120*/  ISETP.GE.OR P0, PT, R3, UR7, P0 ;  /* 0x0000000703007c0c */ /* 0x010fda0008706670 */
[----:B------:R-:W-:Y:S05]  /*0130*/  @P0 EXIT ;  /* 0x000000000000094d */ /* 0x000fea0003800000 */
[----:B------:R-:W-:Y:S01]  /*0140*/  ISETP.GE.AND P0, PT, R13, 0x1, PT ;  /* 0x000000010d00780c */ /* 0x000fe20003f06270 */
[----:B------:R-:W0:Y:S01]  /*0150*/  LDCU.64 UR4, c[0x0][0x358] ;  /* 0x00006b00ff0477ac */ /* 0x000e220008000a00 */
[----:B------:R-:W-:-:S11]  /*0160*/  HFMA2 R9, -RZ, RZ, 0, 0 ;  /* 0x00000000ff097431 */ /* 0x000fd600000001ff */
[----:B------:R-:W-:Y:S05]  /*0170*/  @!P0 BRA `(.L_x_5) ;  /* 0x0000000800b48947 */ /* 0x000fea0003800000 */
[----:B------:R-:W1:Y:S02]  /*0180*/  LDC.64 R10, c[0x0][0x390] ;  /* 0x0000e400ff0a7b82 */ /* 0x000e640000000a00 */
[----:B-1----:R-:W-:-:S06]  /*0190*/  IMAD.WIDE.U32 R10, R0, 0x4, R10 ;  /* 0x00000004000a7825 */ /* 0x002fcc00078e000a */
[----:B0-----:R-:W2:Y:S01]  /*01a0*/  LDG.E R10, desc[UR4][R10.64] ;  /* 0x000000040a0a7981 */ /* 0x001ea2000c1e1900 */
[----:B------:R-:W-:Y:S01]  /*01b0*/  ISETP.NE.AND P0, PT, R13, 0x1, PT ;  /* 0x000000010d00780c */ /* 0x000fe20003f05270 */
[----:B------:R-:W-:Y:S01]  /*01c0*/  IMAD R8, R3, R13, RZ ;  /* 0x0000000d03087224 */ /* 0x000fe200078e02ff */
[----:B------:R-:W-:Y:S02]  /*01d0*/  SHF.R.U32.HI R7, RZ, 0x1, R13 ;  /* 0x00000001ff077819 */ /* 0x000fe4000001160d */
[----:B------:R-:W-:Y:S02]  /*01e0*/  MOV R9, RZ ;  /* 0x000000ff00097202 */ /* 0x000fe40000000f00 */
[----:B------:R-:W-:-:S04]  /*01f0*/  IADD3 R6, PT, PT, R2, -R7, RZ ;  /* 0x8000000702067210 */ /* 0x000fc80007ffe0ff */
[----:B------:R-:W-:Y:S02]  /*0200*/  I2FP.F32.S32 R14, R6 ;  /* 0x00000006000e7245 */ /* 0x000fe40000201400 */
[----:B------:R-:W-:Y:S01]  /*0210*/  IADD3 R6, PT, PT, R13, -0x1, RZ ;  /* 0xffffffff0d067810 */ /* 0x000fe20007ffe0ff */
[----:B--2---:R-:W-:Y:S01]  /*0220*/  FMUL.RZ R15, R10, 0.15915493667125701904 ;  /* 0x3e22f9830a0f7820 */ /* 0x004fe2000040c000 */
[----:B------:R-:W-:-:S03]  /*0230*/  MOV R10, RZ ;  /* 0x000000ff000a7202 */ /* 0x000fc60000000f00 */
[----:B------:R-:W0:Y:S08]  /*0240*/  MUFU.COS R4, R15 ;  /* 0x0000000f00047308 */ /* 0x000e300000000000 */
[----:B------:R-:W1:Y:S01]  /*0250*/  MUFU.SIN R5, R15 ;  /* 0x0000000f00057308 */ /* 0x000e620000000400 */
[-C--:B0-----:R-:W-:Y:S01]  /*0260*/  FMUL R12, R4, R14.reuse ;  /* 0x0000000e040c7220 */ /* 0x081fe20000400000 */
[----:B-1----:R-:W-:Y:S01]  /*0270*/  FMUL R11, R5, R14 ;  /* 0x0000000e050b7220 */ /* 0x002fe20000400000 */
[----:B------:R-:W-:Y:S06]  /*0280*/  @!P0 BRA `(.L_x_6) ;  /* 0x0000000400a08947 */ /* 0x000fec0003800000 */
[----:B------:R-:W-:Y:S01]  /*0290*/  SHF.L.U32 R9, R7, 0x1, RZ ;  /* 0x0000000107097819 */ /* 0x000fe200000006ff */
[----:B------:R-:W0:Y:S01]  /*02a0*/  LDCU UR6, c[0x0][0x398] ;  /* 0x00007300ff0677ac */ /* 0x000e220008000800 */
[----:B------:R-:W-:Y:S02]  /*02b0*/  LOP3.LUT R10, R13, 0x7ffffffe, RZ, 0xc0, !PT ;  /* 0x7ffffffe0d0a7812 */ /* 0x000fe400078ec0ff */
[----:B------:R-:W-:Y:S02]  /*02c0*/  LOP3.LUT R18, R9, 0x7ffffffe, RZ, 0xc0, !PT ;  /* 0x7ffffffe09127812 */ /* 0x000fe400078ec0ff */
[----:B------:R-:W-:Y:S02]  /*02d0*/  IADD3 R13, PT, PT, -R7, 0x1, RZ ;  /* 0x00000001070d7810 */ /* 0x000fe40007ffe1ff */
[----:B------:R-:W-:Y:S02]  /*02e0*/  MOV R9, RZ ;  /* 0x000000ff00097202 */ /* 0x000fe40000000f00 */
[----:B------:R-:W-:-:S07]  /*02f0*/  IADD3 R18, PT, PT, -R18, RZ, RZ ;  /* 0x000000ff12127210 */ /* 0x000fce0007ffe1ff */
.L_x_11:
[----:B------:R-:W-:Y:S01]  /*0300*/  IADD3 R14, PT, PT, R13, -0x1, RZ ;  /* 0xffffffff0d0e7810 */ /* 0x000fe20007ffe0ff */
[----:B------:R-:W-:Y:S01]  /*0310*/  UMOV UR8, 0x88e368f1 ;  /* 0x88e368f100087882 */ /* 0x000fe20000000000 */
[----:B------:R-:W-:Y:S01]  /*0320*/  UMOV UR9, 0x3ee4f8b5 ;  /* 0x3ee4f8b500097882 */ /* 0x000fe20000000000 */
[----:B------:R-:W-:Y:S01]  /*0330*/  BSSY.RECONVERGENT B0, `(.L_x_7) ;  /* 0x000002c000007945 */ /* 0x000fe20003800200 */
[----:B------:R-:W-:-:S05]  /*0340*/  I2FP.F32.S32 R14, R14 ;  /* 0x0000000e000e7245 */ /* 0x000fca0000201400 */
[-C--:B------:R-:W-:Y:S01]  /*0350*/  FFMA R19, R5, R14.reuse, R12 ;  /* 0x0000000e05137223 */ /* 0x080fe2000000000c */
[----:B------:R-:W-:-:S03]  /*0360*/  FFMA R20, R4, R14, -R11 ;  /* 0x0000000e04147223 */ /* 0x000fc6000000080b */
[----:B0-----:R-:W-:Y:S01]  /*0370*/  FADD R19, R19, UR6 ;  /* 0x0000000613137e21 */ /* 0x001fe20008000000 */
[----:B------:R-:W-:-:S03]  /*0380*/  FADD R20, R20, UR6 ;  /* 0x0000000614147e21 */ /* 0x000fc60008000000 */
[----:B------:R-:W0:Y:S08]  /*0390*/  F2F.F64.F32 R16, R19 ;  /* 0x0000001300107310 */ /* 0x000e300000201800 */
[----:B------:R-:W1:Y:S01]  /*03a0*/  F2F.F64.F32 R14, R20 ;  /* 0x00000014000e7310 */ /* 0x000e620000201800 */
[----:B0-----:R-:W-:-:S07]  /*03b0*/  DADD R16, R16, -UR8 ;  /* 0x8000000810107e29 */ /* 0x001fce0008000000 */
[----:B------:R-:W-:Y:S01]  /*03c0*/  F2I.F64.TRUNC R21, R16 ;  /* 0x0000001000157311 */ /* 0x000fe2000030d100 */
[----:B-1----:R-:W-:-:S07]  /*03d0*/  DADD R14, R14, -UR8 ;  /* 0x800000080e0e7e29 */ /* 0x002fce0008000000 */
[----:B------:R-:W0:Y:S02]  /*03e0*/  F2I.F64.TRUNC R22, R14 ;  /* 0x0000000e00167311 */ /* 0x000e24000030d100 */
[----:B0-----:R-:W-:Y:S02]  /*03f0*/  LOP3.LUT R23, R22, R21, RZ, 0xfc, !PT ;  /* 0x0000001516177212 */ /* 0x001fe400078efcff */
[----:B------:R-:W-:Y:S02]  /*0400*/  VIMNMX R25, PT, PT, R21, R22, !PT ;  /* 0x0000001615197248 */ /* 0x000fe40007fe0100 */
[----:B------:R-:W-:-:S04]  /*0410*/  ISETP.GE.AND P0, PT, R23, RZ, PT ;  /* 0x000000ff1700720c */ /* 0x000fc80003f06270 */
[----:B------:R-:W-:-:S13]  /*0420*/  ISETP.GE.OR P0, PT, R25, R6, !P0 ;  /* 0x000000061900720c */ /* 0x000fda0004706670 */
[----:B------:R-:W-:Y:S05]  /*0430*/  @P0 BRA `(.L_x_8) ;  /* 0x00000000006c0947 */ /* 0x000fea0003800000 */
[----:B------:R-:W0:Y:S08]  /*0440*/  LDC R25, c[0x0][0x3a0] ;  /* 0x0000e800ff197b82 */ /* 0x000e300000000800 */
[----:B------:R-:W1:Y:S01]  /*0450*/  LDC.64 R16, c[0x0][0x388] ;  /* 0x0000e200ff107b82 */ /* 0x000e620000000a00 */
[----:B0-----:R-:W-:-:S04]  /*0460*/  IMAD R15, R8, R25, R21 ;  /* 0x00000019080f7224 */ /* 0x001fc800078e0215 */
[----:B------:R-:W-:-:S04]  /*0470*/  IMAD R15, R22, R25, R15 ;  /* 0x00000019160f7224 */ /* 0x000fc800078e020f */
[----:B-1----:R-:W-:-:S05]  /*0480*/  IMAD.WIDE R16, R15, 0x4, R16 ;  /* 0x000000040f107825 */ /* 0x002fca00078e0210 */
[----:B------:R-:W2:Y:S01]  /*0490*/  LDG.E R23, desc[UR4][R16.64+0x4] ;  /* 0x0000040410177981 */ /* 0x000ea2000c1e1900 */
[----:B------:R-:W-:-:S03]  /*04a0*/  IMAD.WIDE.U32 R14, R25, 0x4, R16 ;  /* 0x00000004190e7825 */ /* 0x000fc600078e0010 */
[----:B------:R-:W3:Y:S04]  /*04b0*/  LDG.E R25, desc[UR4][R16.64] ;  /* 0x0000000410197981 */ /* 0x000ee8000c1e1900 */
[----:B------:R-:W4:Y:S04]  /*04c0*/  LDG.E R24, desc[UR4][R14.64] ;  /* 0x000000040e187981 */ /* 0x000f28000c1e1900 */
[----:B------:R4:W5:Y:S01]  /*04d0*/  LDG.E R26, desc[UR4][R14.64+0x4] ;  /* 0x000004040e1a7981 */ /* 0x000962000c1e1900 */
[----:B------:R-:W-:Y:S02]  /*04e0*/  I2FP.F32.S32 R28, R21 ;  /* 0x00000015001c7245 */ /* 0x000fe40000201400 */
[----:B------:R-:W-:-:S03]  /*04f0*/  I2FP.F32.S32 R21, R22 ;  /* 0x0000001600157245 */ /* 0x000fc60000201400 */
[----:B------:R-:W-:Y:S02]  /*0500*/  FADD R28, R19, -R28 ;  /* 0x8000001c131c7221 */ /* 0x000fe40000000000 */
[----:B------:R-:W-:Y:S02]  /*0510*/  FADD R21, R20, -R21 ;  /* 0x8000001514157221 */ /* 0x000fe40000000000 */
[----:B------:R-:W-:Y:S01]  /*0520*/  FADD R19, RZ, R28 ;  /* 0x0000001cff137221 */ /* 0x000fe20000000000 */
[----:B------:R-:W-:Y:S01]  /*0530*/  FADD R28, -R28, 1 ;  /* 0x3f8000001c1c7421 */ /* 0x000fe20000000100 */
[----:B------:R-:W-:Y:S01]  /*0540*/  FADD R20, -R21, 1 ;  /* 0x3f80000015147421 */ /* 0x000fe20000000100 */
[----:B------:R-:W-:Y:S01]  /*0550*/  FADD R21, RZ, R21 ;  /* 0x00000015ff157221 */ /* 0x000fe20000000000 */
[----:B--2---:R-:W-:Y:S01]  /*0560*/  FMUL R23, R23, R19 ;  /* 0x0000001317177220 */ /* 0x004fe20000400000 */
[----:B---3--:R-:W-:-:S03]  /*0570*/  FMUL R25, R25, R28 ;  /* 0x0000001c19197220 */ /* 0x008fc60000400000 */
[----:B------:R-:W-:Y:S01]  /*0580*/  FMUL R16, R20, R23 ;  /* 0x0000001714107220 */ /* 0x000fe20000400000 */
[----:B----4-:R-:W-:-:S03]  /*0590*/  FMUL R15, R28, R24 ;  /* 0x000000181c0f7220 */ /* 0x010fc60000400000 */
[----:B------:R-:W-:Y:S01]  /*05a0*/  FFMA R16, R25, R20, R16 ;  /* 0x0000001419107223 */ /* 0x000fe20000000010 */
[----:B-----5:R-:W-:-:S03]  /*05b0*/  FMUL R26, R19, R26 ;  /* 0x0000001a131a7220 */ /* 0x020fc60000400000 */
[----:B------:R-:W-:-:S04]  /*05c0*/  FFMA R16, R15, R21, R16 ;  /* 0x000000150f107223 */ /* 0x000fc80000000010 */
[----:B------:R-:W-:-:S04]  /*05d0*/  FFMA R16, R21, R26, R16 ;  /* 0x0000001a15107223 */ /* 0x000fc80000000010 */
[----:B------:R-:W-:-:S07]  /*05e0*/  FADD R9, R9, R16 ;  /* 0x0000001009097221 */ /* 0x000fce0000000000 */
.L_x_8:
[----:B------:R-:W-:Y:S05]  /*05f0*/  BSYNC.RECONVERGENT B0 ;  /* 0x0000000000007941 */ /* 0x000fea0003800200 */
.L_x_7:
[----:B------:R-:W-:Y:S01]  /*0600*/  I2FP.F32.S32 R14, R13 ;  /* 0x0000000d000e7245 */ /* 0x000fe20000201400 */
[----:B------:R-:W-:Y:S01]  /*0610*/  BSSY.RECONVERGENT B0, `(.L_x_9) ;  /* 0x000002d000007945 */ /* 0x000fe20003800200 */
[----:B------:R-:W-:-:S03]  /*0620*/  IADD3 R18, PT, PT, R18, 0x2, RZ ;  /* 0x0000000212127810 */ /* 0x000fc60007ffe0ff */
[-C--:B------:R-:W-:Y:S01]  /*0630*/  FFMA R19, R5, R14.reuse, R12 ;  /* 0x0000000e05137223 */ /* 0x080fe2000000000c */
[----:B------:R-:W-:Y:S01]  /*0640*/  FFMA R20, R4, R14, -R11 ;  /* 0x0000000e04147223 */ /* 0x000fe2000000080b */
[----:B------:R-:W-:Y:S02]  /*0650*/  ISETP.NE.AND P1, PT, R18, RZ, PT ;  /* 0x000000ff1200720c */ /* 0x000fe40003f25270 */
[----:B------:R-:W-:Y:S01]  /*0660*/  FADD R19, R19, UR6 ;  /* 0x0000000613137e21 */ /* 0x000fe20008000000 */
[----:B------:R-:W-:-:S03]  /*0670*/  FADD R20, R20, UR6 ;  /* 0x0000000614147e21 */ /* 0x000fc60008000000 */
[----:B------:R-:W0:Y:S08]  /*0680*/  F2F.F64.F32 R16, R19 ;  /* 0x0000001300107310 */ /* 0x000e300000201800 */
[----:B------:R-:W1:Y:S01]  /*0690*/  F2F.F64.F32 R14, R20 ;  /* 0x00000014000e7310 */ /* 0x000e620000201800 */
[----:B0-----:R-:W-:-:S07]  /*06a0*/  DADD R16, R16, -UR8 ;  /* 0x8000000810107e29 */ /* 0x001fce0008000000 */
[----:B------:R-:W-:Y:S01]  /*06b0*/  F2I.F64.TRUNC R21, R16 ;  /* 0x0000001000157311 */ /* 0x000fe2000030d100 */
[----:B-1----:R-:W-:-:S07]  /*06c0*/  DADD R14, R14, -UR8 ;  /* 0x800000080e0e7e29 */ /* 0x002fce0008000000 */
[----:B------:R-:W0:Y:S02]  /*06d0*/  F2I.F64.TRUNC R22, R14 ;  /* 0x0000000e00167311 */ /* 0x000e24000030d100 */
[----:B0-----:R-:W-:-:S04]  /*06e0*/  LOP3.LUT R23, R22, R21, RZ, 0xfc, !PT ;  /* 0x0000001516177212 */ /* 0x001fc800078efcff */
[----:B------:R-:W-:Y:S02]  /*06f0*/  ISETP.GE.AND P0, PT, R23, RZ, PT ;  /* 0x000000ff1700720c */ /* 0x000fe40003f06270 */
[----:B------:R-:W-:-:S04]  /*0700*/  VIMNMX R23, PT, PT, R21, R22, !PT ;  /* 0x0000001615177248 */ /* 0x000fc80007fe0100 */
        /* <DEDUP_REMOVED lines=11> */
[----:B------:R-:W5:Y:S01]  /*07c0*/  LDG.E R26, desc[UR4][R16.64+0x4] ;  /* 0x00000404101a7981 */ /* 0x000f62000c1e1900 */
        /* <DEDUP_REMOVED lines=17> */
.L_x_10:
[----:B------:R-:W-:Y:S05]  /*08e0*/  BSYNC.RECONVERGENT B0 ;  /* 0x0000000000007941 */ /* 0x000fea0003800200 */
.L_x_9:
[----:B------:R-:W-:Y:S01]  /*08f0*/  IADD3 R13, PT, PT, R13, 0x2, RZ ;  /* 0x000000020d0d7810 */ /* 0x000fe20007ffe0ff */
[----:B------:R-:W-:Y:S06]  /*0900*/  @P1 BRA `(.L_x_11) ;  /* 0xfffffff8007c1947 */ /* 0x000fec000383ffff */
.L_x_6:
[----:B------:R-:W0:Y:S02]  /*0910*/  LDC R13, c[0x0][0x3a0] ;  /* 0x0000e800ff0d7b82 */ /* 0x000e240000000800 */
[----:B0-----:R-:W-:-:S04]  /*0920*/  LOP3.LUT R14, R13, 0x1, RZ, 0xc0, !PT ;  /* 0x000000010d0e7812 */ /* 0x001fc800078ec0ff */
[----:B------:R-:W-:-:S13]  /*0930*/  ISETP.NE.U32.AND P0, PT, R14, 0x1, PT ;  /* 0x000000010e00780c */ /* 0x000fda0003f05070 */
[----:B------:R-:W-:Y:S05]  /*0940*/  @P0 BRA `(.L_x_5) ;  /* 0x0000000000c00947 */ /* 0x000fea0003800000 */
[----:B------:R-:W0:Y:S01]  /*0950*/  LDCU UR6, c[0x0][0x398] ;  /* 0x00007300ff0677ac */ /* 0x000e220008000800 */
[----:B------:R-:W-:Y:S01]  /*0960*/  IADD3 R10, PT, PT, -R7, R10, RZ ;  /* 0x0000000a070a7210 */ /* 0x000fe20007ffe1ff */
[----:B------:R-:W-:Y:S01]  /*0970*/  BSSY.RECONVERGENT B0, `(.L_x_5) ;  /* 0x000002d000007945 */ /* 0x000fe20003800200 */
[----:B------:R-:W-:Y:S02]  /*0980*/  UMOV UR7, 0x3ee4f8b5 ;  /* 0x3ee4f8b500077882 */ /* 0x000fe40000000000 */
[----:B------:R-:W-:-:S05]  /*0990*/  I2FP.F32.S32 R10, R10 ;  /* 0x0000000a000a7245 */ /* 0x000fca0000201400 */
[-C--:B------:R-:W-:Y:S01]  /*09a0*/  FFMA R5, R5, R10.reuse, R12 ;  /* 0x0000000a05057223 */ /* 0x080fe2000000000c */
[----:B------:R-:W-:-:S03]  /*09b0*/  FFMA R4, R4, R10, -R11 ;  /* 0x0000000a04047223 */ /* 0x000fc6000000080b */
[----:B0-----:R-:W-:Y:S01]  /*09c0*/  FADD R5, R5, UR6 ;  /* 0x0000000605057e21 */ /* 0x001fe20008000000 */
[----:B------:R-:W-:Y:S01]  /*09d0*/  FADD R4, R4, UR6 ;  /* 0x0000000604047e21 */ /* 0x000fe20008000000 */
[----:B------:R-:W-:Y:S02]  /*09e0*/  UMOV UR6, 0x88e368f1 ;  /* 0x88e368f100067882 */ /* 0x000fe40000000000 */
        /* <DEDUP_REMOVED lines=11> */
[----:B------:R-:W0:Y:S01]  /*0aa0*/  LDC.64 R6, c[0x0][0x388] ;  /* 0x0000e200ff067b82 */ /* 0x000e220000000a00 */
[----:B------:R-:W-:-:S04]  /*0ab0*/  IMAD R8, R8, R13, R19 ;  /* 0x0000000d08087224 */ /* 0x000fc800078e0213 */
[----:B------:R-:W-:-:S04]  /*0ac0*/  IMAD R11, R20, R13, R8 ;  /* 0x0000000d140b7224 */ /* 0x000fc800078e0208 */
[----:B0-----:R-:W-:-:S05]  /*0ad0*/  IMAD.WIDE R6, R11, 0x4, R6 ;  /* 0x000000040b067825 */ /* 0x001fca00078e0206 */
        /* <DEDUP_REMOVED lines=22> */
.L_x_12:
[----:B------:R-:W-:Y:S05]  /*0c40*/  BSYNC.RECONVERGENT B0 ;  /* 0x0000000000007941 */ /* 0x000fea0003800200 */
.L_x_5:
[----:B------:R-:W1:Y:S01]  /*0c50*/  LDCU UR6, c[0x0][0x3a4] ;  /* 0x00007480ff0677ac */ /* 0x000e620008000800 */
[----:B------:R-:W2:Y:S01]  /*0c60*/  LDC.64 R4, c[0x0][0x380] ;  /* 0x0000e000ff047b82 */ /* 0x000ea20000000a00 */
[----:B-1----:R-:W-:Y:S01]  /*0c70*/  IMAD R0, R3, UR6, R0 ;  /* 0x0000000603007c24 */ /* 0x002fe2000f8e0200 */
[----:B------:R-:W1:Y:S03]  /*0c80*/  LDCU UR6, c[0x0][0x39c] ;  /* 0x00007380ff0677ac */ /* 0x000e660008000800 */
[----:B------:R-:W-:-:S04]  /*0c90*/  IMAD R3, R0, R13, R2 ;  /* 0x0000000d00037224 */ /* 0x000fc800078e0202 */
[----:B--2---:R-:W-:-:S05]  /*0ca0*/  IMAD.WIDE R2, R3, 0x4, R4 ;  /* 0x0000000403027825 */ /* 0x004fca00078e0204 */
[----:B0-----:R-:W1:Y:S02]  /*0cb0*/  LDG.E R0, desc[UR4][R2.64] ;  /* 0x0000000402007981 */ /* 0x001e64000c1e1900 */
[----:B-1----:R-:W-:-:S05]  /*0cc0*/  FFMA R9, R9, UR6, R0 ;  /* 0x0000000609097c23 */ /* 0x002fca0008000000 */
[----:B------:R-:W-:Y:S01]  /*0cd0*/  STG.E desc[UR4][R2.64], R9 ;  /* 0x0000000902007986 */ /* 0x000fe2000c101904 */
[----:B------:R-:W-:Y:S05]  /*0ce0*/  EXIT ;  /* 0x000000000000794d */ /* 0x000fea0003800000 */
.L_x_13:
        /* <DEDUP_REMOVED lines=9> */
.L_x_15:


//--------------------- .nv.shared.reserved.0     --------------------------
	.section	.nv.shared.reserved.0,"aw",@nobits
	.weak		__nv_reservedSMEM_offset_0_alias
	.size		__nv_reservedSMEM_offset_0_alias, 0, 64
	.other		__nv_reservedSMEM_offset_0_alias,@"STO_CUDA_RESERVED_SHARED STV_DEFAULT"
__nv_reservedSMEM_offset_0_alias:
	.zero		0
	.zero		64


//--------------------- .nv.constant0._Z7adj_kerPfS_S_ffiii --------------------------
	.section	.nv.constant0._Z7adj_kerPfS_S_ffiii,"a",@progbits
	.sectionflags	@""
	.align	4
.nv.constant0._Z7adj_kerPfS_S_ffiii:
	.zero		940


//--------------------- .nv.constant0._Z7fwd_kerPfS_S_ffiii --------------------------
	.section	.nv.constant0._Z7fwd_kerPfS_S_ffiii,"a",@progbits
	.sectionflags	@""
	.align	4
.nv.constant0._Z7fwd_kerPfS_S_ffiii:
	.zero		940


//--------------------- SYMBOLS --------------------------

	.type		.nv.reservedSmem.offset0,@object
	.size		.nv.reservedSmem.offset0,0x4
